def gluon_tcgen05(
    a_ptr,
    b_ptr,
    c_ptr,
    M,
    N,
    K,
    stride_am,
    stride_bk,
    stride_cm,
    BLOCK_M: gl.constexpr,
    BLOCK_N: gl.constexpr,
    BLOCK_K: gl.constexpr,
    DTYPE: gl.constexpr,
    A_LAYOUT: gl.constexpr,
    B_LAYOUT: gl.constexpr,
    C_LAYOUT: gl.constexpr,
    B_SHAPE: gl.constexpr,
    TMEM_LAYOUT: gl.constexpr,
    TMEM_REG: gl.constexpr,
    TRANS_B: gl.constexpr,
    NUM_BUFFERS: gl.constexpr,
):
    a_desc = tma.make_tensor_descriptor(
        a_ptr, [M, K], [stride_am, 1], [BLOCK_M, BLOCK_K], A_LAYOUT
    )
    b_desc = tma.make_tensor_descriptor(
        b_ptr,
        [N, K] if TRANS_B else [K, N],
        [stride_bk, 1],
        B_SHAPE,
        B_LAYOUT,
    )
    c_desc = tma.make_tensor_descriptor(
        c_ptr, [M, N], [stride_cm, 1], [BLOCK_M, BLOCK_N], C_LAYOUT
    )

    a_bufs = gl.allocate_shared_memory(
        DTYPE, [NUM_BUFFERS, BLOCK_M, BLOCK_K], A_LAYOUT
    )
    b_bufs = gl.allocate_shared_memory(DTYPE, [NUM_BUFFERS] + B_SHAPE, B_LAYOUT)

    pid_m = gl.program_id(0)
    pid_n = gl.program_id(1)
    off_m = pid_m * BLOCK_M
    off_n = pid_n * BLOCK_N

    tma_bars = gl.allocate_shared_memory(
        gl.int64, [NUM_BUFFERS, 1], mbarrier.MBarrierLayout()
    )
    mma_bars = gl.allocate_shared_memory(
        gl.int64, [NUM_BUFFERS, 1], mbarrier.MBarrierLayout()
    )
    for i in gl.static_range(NUM_BUFFERS):
        mbarrier.init(tma_bars.index(i), count=1)
        mbarrier.init(mma_bars.index(i), count=1)

    acc_tmem = allocate_tensor_memory(gl.float32, [BLOCK_M, BLOCK_N], TMEM_LAYOUT)
    idx = 0
    phase = 0
    use_acc = False
    for k in range(0, K, BLOCK_K):
        a = a_bufs.index(idx)
        b = b_bufs.index(idx)
        tma_bar = tma_bars.index(idx)
        mma_bar = mma_bars.index(idx)
        mbarrier.expect(
            tma_bar, a_desc.block_type.nbytes + b_desc.block_type.nbytes
        )
        tma.async_copy_global_to_shared(a_desc, [off_m, k], tma_bar, a)
        tma.async_copy_global_to_shared(
            b_desc, [off_n, k] if TRANS_B else [k, off_n], tma_bar, b
        )
        mbarrier.wait(tma_bar, phase=phase)

        if TRANS_B:
            b = b.permute((1, 0))
        tcgen05_mma(a, b, acc_tmem, use_acc=use_acc)
        tcgen05_commit(mma_bar)
        mbarrier.wait(mma_bar, phase=phase)
        use_acc = True

        idx += 1
        if idx == NUM_BUFFERS:
            idx = 0
            phase ^= 1

    for i in gl.static_range(NUM_BUFFERS):
        mbarrier.invalidate(tma_bars.index(i))
        mbarrier.invalidate(mma_bars.index(i))

    acc = acc_tmem.load(TMEM_REG)
    c_smem = gl.allocate_shared_memory(DTYPE, [BLOCK_M, BLOCK_N], C_LAYOUT)
    c_smem.store(acc.to(DTYPE))
    fence_async_shared()
    tma.async_copy_shared_to_global(c_desc, [off_m, off_n], c_smem)
    tma.store_wait(pendings=0)

# config = {"BLOCK_K": 32, "BLOCK_M": 64, "BLOCK_N": 64, "arch": "sm_100", "dtype": "bf16", "num_buffers": 4, "num_warps": 8, "trans_b": 1}
# arch = sm_100


// ===== COMPILED SASS (sm_100a) =====

	.target	sm_100a

	.elftype	@"ET_EXEC"


//--------------------- .note.nv.tkinfo           --------------------------
	.section	.note.nv.tkinfo,"",@"SHT_NOTE"
	.sectionflags	@"SHF_NOTE_NV_TKINFO"
	.tkinfo
        /*0018*/ 	.word	0x00000081
        /*0030*/ 	.string	""
        /*0030*/ 	.string	"ptxas-blackwell"
        /*0030*/ 	.string	"Cuda compilation tools, release 12.9, V12.9.86"
        /*0030*/ 	.string	"Build cuda_12.9.r12.9/compiler.36037853_0"
        /*0030*/ 	.string	"-v  -suppress-debug-info  -lineinfo  -arch sm_100a "



//--------------------- .note.nv.cuver            --------------------------
	.section	.note.nv.cuver,"",@"SHT_NOTE"
	.sectionflags	@"SHF_NOTE_NV_CUVER"
        /*0018*/ 	.short	0x0001
        /*001a*/ 	.short	0x0064
        /*001c*/ 	.short	0x0001
        /*001e*/ 	.short	0x0000
        /*0020*/ 	.short	0x0001
        /*0022*/ 	.short	0x0000


//--------------------- .nv.info                  --------------------------
	.section	.nv.info,"",@"SHT_CUDA_INFO"
	.align	4


	//----- nvinfo : EIATTR_REGCOUNT
	.align		4
        /*0000*/ 	.byte	0x04, 0x2f
        /*0002*/ 	.short	(.L_4 - .L_3)
	.align		4
.L_3:
        /*0004*/ 	.word	index@(gluon_tcgen05)
        /*0008*/ 	.word	0x00000019


	//----- nvinfo : EIATTR_FRAME_SIZE
	.align		4
.L_4:
        /*000c*/ 	.byte	0x04, 0x11
        /*000e*/ 	.short	(.L_6 - .L_5)
	.align		4
.L_5:
        /*0010*/ 	.word	index@($__internal_2_$__cuda_sm10x_tcgen05_guardrail_trap_unallocated_columns_being_dealloced)
        /*0014*/ 	.word	0x00000000


	//----- nvinfo : EIATTR_FRAME_SIZE
	.align		4
.L_6:
        /*0018*/ 	.byte	0x04, 0x11
        /*001a*/ 	.short	(.L_8 - .L_7)
	.align		4
.L_7:
        /*001c*/ 	.word	index@($__internal_1_$__cuda_sm10x_tcgen05_guardrail_trap_phase_invalid_during_alloc)
        /*0020*/ 	.word	0x00000000


	//----- nvinfo : EIATTR_FRAME_SIZE
	.align		4
.L_8:
        /*0024*/ 	.byte	0x04, 0x11
        /*0026*/ 	.short	(.L_10 - .L_9)
	.align		4
.L_9:
        /*0028*/ 	.word	index@($__internal_0_$__cuda_sm10x_tcgen05_guardrail_trap_col_being_dealloced_not_returned_by_alloc)
        /*002c*/ 	.word	0x00000000


	//----- nvinfo : EIATTR_FRAME_SIZE
	.align		4
.L_10:
        /*0030*/ 	.byte	0x04, 0x11
        /*0032*/ 	.short	(.L_12 - .L_11)
	.align		4
.L_11:
        /*0034*/ 	.word	index@(gluon_tcgen05)
        /*0038*/ 	.word	0x00000000


	//----- nvinfo : EIATTR_MIN_STACK_SIZE
	.align		4
.L_12:
        /*003c*/ 	.byte	0x04, 0x12
        /*003e*/ 	.short	(.L_14 - .L_13)
	.align		4
.L_13:
        /*0040*/ 	.word	index@(gluon_tcgen05)
        /*0044*/ 	.word	0x00000000
.L_14:


//--------------------- .nv.info.gluon_tcgen05    --------------------------
	.section	.nv.info.gluon_tcgen05,"",@"SHT_CUDA_INFO"
	.sectionflags	@""
	.align	4


	//----- nvinfo : EIATTR_CUDA_API_VERSION
	.align		4
        /*0000*/ 	.byte	0x04, 0x37
        /*0002*/ 	.short	(.L_16 - .L_15)
.L_15:
        /*0004*/ 	.word	0x00000081


	//----- nvinfo : EIATTR_KPARAM_INFO
	.align		4
.L_16:
        /*0008*/ 	.byte	0x04, 0x17
        /*000a*/ 	.short	(.L_18 - .L_17)
.L_17:
        /*000c*/ 	.word	0x00000000
        /*0010*/ 	.short	0x000a
        /*0012*/ 	.short	0x0048
        /*0014*/ 	.byte	0x00, 0xf4, 0x21, 0x00


	//----- nvinfo : EIATTR_KPARAM_INFO
	.align		4
.L_18:
        /*0018*/ 	.byte	0x04, 0x17
        /*001a*/ 	.short	(.L_20 - .L_19)
.L_19:
        /*001c*/ 	.word	0x00000000
        /*0020*/ 	.short	0x0009
        /*0022*/ 	.short	0x0040
        /*0024*/ 	.byte	0x00, 0xf4, 0x21, 0x00


	//----- nvinfo : EIATTR_KPARAM_INFO
	.align		4
.L_20:
        /*0028*/ 	.byte	0x04, 0x17
        /*002a*/ 	.short	(.L_22 - .L_21)
.L_21:
        /*002c*/ 	.word	0x00000000
        /*0030*/ 	.short	0x0008
        /*0032*/ 	.short	0x0038
        /*0034*/ 	.byte	0x00, 0xf0, 0x21, 0x00


	//----- nvinfo : EIATTR_KPARAM_INFO
	.align		4
.L_22:
        /*0038*/ 	.byte	0x04, 0x17
        /*003a*/ 	.short	(.L_24 - .L_23)
.L_23:
        /*003c*/ 	.word	0x00000000
        /*0040*/ 	.short	0x0007
        /*0042*/ 	.short	0x0030
        /*0044*/ 	.byte	0x00, 0xf0, 0x21, 0x00


	//----- nvinfo : EIATTR_KPARAM_INFO
	.align		4
.L_24:
        /*0048*/ 	.byte	0x04, 0x17
        /*004a*/ 	.short	(.L_26 - .L_25)
.L_25:
        /*004c*/ 	.word	0x00000000
        /*0050*/ 	.short	0x0006
        /*0052*/ 	.short	0x0028
        /*0054*/ 	.byte	0x00, 0xf0, 0x21, 0x00


	//----- nvinfo : EIATTR_KPARAM_INFO
	.align		4
.L_26:
        /*0058*/ 	.byte	0x04, 0x17
        /*005a*/ 	.short	(.L_28 - .L_27)
.L_27:
        /*005c*/ 	.word	0x00000000
        /*0060*/ 	.short	0x0005
        /*0062*/ 	.short	0x0020
        /*0064*/ 	.byte	0x00, 0xf0, 0x11, 0x00


	//----- nvinfo : EIATTR_KPARAM_INFO
	.align		4
.L_28:
        /*0068*/ 	.byte	0x04, 0x17
        /*006a*/ 	.short	(.L_30 - .L_29)
.L_29:
        /*006c*/ 	.word	0x00000000
        /*0070*/ 	.short	0x0004
        /*0072*/ 	.short	0x001c
        /*0074*/ 	.byte	0x00, 0xf0, 0x11, 0x00


	//----- nvinfo : EIATTR_KPARAM_INFO
	.align		4
.L_30:
        /*0078*/ 	.byte	0x04, 0x17
        /*007a*/ 	.short	(.L_32 - .L_31)
.L_31:
        /*007c*/ 	.word	0x00000000
        /*0080*/ 	.short	0x0003
        /*0082*/ 	.short	0x0018
        /*0084*/ 	.byte	0x00, 0xf0, 0x11, 0x00


	//----- nvinfo : EIATTR_KPARAM_INFO
	.align		4
.L_32:
        /*0088*/ 	.byte	0x04, 0x17
        /*008a*/ 	.short	(.L_34 - .L_33)
.L_33:
        /*008c*/ 	.word	0x00000000
        /*0090*/ 	.short	0x0002
        /*0092*/ 	.short	0x0010
        /*0094*/ 	.byte	0x00, 0xf4, 0x21, 0x00


	//----- nvinfo : EIATTR_KPARAM_INFO
	.align		4
.L_34:
        /*0098*/ 	.byte	0x04, 0x17
        /*009a*/ 	.short	(.L_36 - .L_35)
.L_35:
        /*009c*/ 	.word	0x00000000
        /*00a0*/ 	.short	0x0001
        /*00a2*/ 	.short	0x0008
        /*00a4*/ 	.byte	0x00, 0xf4, 0x21, 0x00


	//----- nvinfo : EIATTR_KPARAM_INFO
	.align		4
.L_36:
        /*00a8*/ 	.byte	0x04, 0x17
        /*00aa*/ 	.short	(.L_38 - .L_37)
.L_37:
        /*00ac*/ 	.word	0x00000000
        /*00b0*/ 	.short	0x0000
        /*00b2*/ 	.short	0x0000
        /*00b4*/ 	.byte	0x00, 0xf4, 0x21, 0x00


	//----- nvinfo : EIATTR_AT_ENTRY_FRAGMENTS
	.align		4
.L_38:
        /*00b8*/ 	.byte	0x04, 0x4f
        /*00ba*/ 	.short	(.L_40 - .L_39)


	//   ....[0]....
.L_39:
        /*00bc*/ 	.word	0x00000004


	//----- nvinfo : EIATTR_RESERVED_SMEM_USED
	.align		4
.L_40:
        /*00c0*/ 	.byte	0x01, 0x41
	.zero		2


	//----- nvinfo : EIATTR_SPARSE_MMA_MASK
	.align		4
        /*00c4*/ 	.byte	0x03, 0x50
        /*00c6*/ 	.short	0x0000


	//----- nvinfo : EIATTR_TCGEN05_1CTA_USED
	.align		4
        /*00c8*/ 	.byte	0x01, 0x51
	.zero		2


	//----- nvinfo : EIATTR_MAXREG_COUNT
	.align		4
        /*00cc*/ 	.byte	0x03, 0x1b
        /*00ce*/ 	.short	0x00ff


	//----- nvinfo : EIATTR_NUM_BARRIERS
	.align		4
        /*00d0*/ 	.byte	0x02, 0x4c
        /*00d2*/ 	.byte	0x01
	.zero		1


	//----- nvinfo : EIATTR_INT_WARP_WIDE_INSTR_OFFSETS
	.align		4
        /*00d4*/ 	.byte	0x04, 0x31
        /*00d6*/ 	.short	(.L_42 - .L_41)


	//   ....[0]....
.L_41:
        /*00d8*/ 	.word	0x00001750


	//   ....[1]....
        /*00dc*/ 	.word	0x00001770


	//   ....[2]....
        /*00e0*/ 	.word	0x000017f0


	//   ....[3]....
        /*00e4*/ 	.word	0x00001bb0


	//   ....[4]....
        /*00e8*/ 	.word	0x00001bc0


	//   ....[5]....
        /*00ec*/ 	.word	0x00001bd0


	//   ....[6]....
        /*00f0*/ 	.word	0x00001be0


	//   ....[7]....
        /*00f4*/ 	.word	0x00001e60


	//   ....[8]....
        /*00f8*/ 	.word	0x00001e70


	//   ....[9]....
        /*00fc*/ 	.word	0x00001fe0


	//   ....[10]....
        /*0100*/ 	.word	0x00002030


	//   ....[11]....
        /*0104*/ 	.word	0x00002040


	//   ....[12]....
        /*0108*/ 	.word	0x00002070


	//   ....[13]....
        /*010c*/ 	.word	0x00002280


	//   ....[14]....
        /*0110*/ 	.word	0x00002290


	//   ....[15]....
        /*0114*/ 	.word	0x00002670


	//   ....[16]....
        /*0118*/ 	.word	0x00002680


	//   ....[17]....
        /*011c*/ 	.word	0x00002940


	//   ....[18]....
        /*0120*/ 	.word	0x00002990


	//----- nvinfo : EIATTR_COOP_GROUP_MASK_REGIDS
	.align		4
.L_42:
        /*0124*/ 	.byte	0x04, 0x29
        /*0126*/ 	.short	(.L_44 - .L_43)


	//   ....[0]....
.L_43:
        /*0128*/ 	.word	0xffffffff


	//   ....[1]....
        /*012c*/ 	.word	0xffffffff


	//   ....[2]....
        /*0130*/ 	.word	0xffffffff


	//   ....[3]....
        /*0134*/ 	.word	0xffffffff


	//   ....[4]....
        /*0138*/ 	.word	0xffffffff


	//   ....[5]....
        /*013c*/ 	.word	0xffffffff


	//   ....[6]....
        /*0140*/ 	.word	0xffffffff


	//   ....[7]....
        /*0144*/ 	.word	0xffffffff


	//   ....[8]....
        /*0148*/ 	.word	0xffffffff


	//   ....[9]....
        /*014c*/ 	.word	0xffffffff


	//----- nvinfo : EIATTR_COOP_GROUP_INSTR_OFFSETS
	.align		4
.L_44:
        /*0150*/ 	.byte	0x04, 0x28
        /*0152*/ 	.short	(.L_46 - .L_45)


	//   ....[0]....
.L_45:
        /*0154*/ 	.word	0x00000050


	//   ....[1]....
        /*0158*/ 	.word	0x00000310


	//   ....[2]....
        /*015c*/ 	.word	0x00000500


	//   ....[3]....
        /*0160*/ 	.word	0x000009a0


	//   ....[4]....
        /*0164*/ 	.word	0x00000ae0


	//   ....[5]....
        /*0168*/ 	.word	0x00000fe0


	//   ....[6]....
        /*016c*/ 	.word	0x00001120


	//   ....[7]....
        /*0170*/ 	.word	0x00001610


	//   ....[8]....
        /*0174*/ 	.word	0x000027d0


	//   ....[9]....
        /*0178*/ 	.word	0x00002a40


	//----- nvinfo : EIATTR_VRC_CTA_INIT_COUNT
	.align		4
.L_46:
        /*017c*/ 	.byte	0x02, 0x4a
        /*017e*/ 	.byte	0x80
	.zero		1


	//----- nvinfo : EIATTR_MBARRIER_INSTR_OFFSETS
	.align		4
        /*0180*/ 	.byte	0x04, 0x39
        /*0182*/ 	.short	(.L_48 - .L_47)


	//   ....[0]....
.L_47:
        /*0184*/ 	.word	0x00001810
        /*0188*/ 	.word	0x000000ff
        /*018c*/ 	.word	0x00008000
        /*0190*/ 	.short	0x0100
        /*0192*/ 	.byte	0x08
	.zero		1


	//   ....[1]....
        /*0194*/ 	.word	0x00001820
        /*0198*/ 	.word	0x000000ff
        /*019c*/ 	.word	0x00008020
        /*01a0*/ 	.short	0x0100
        /*01a2*/ 	.byte	0x08
	.zero		1


	//   ....[2]....
        /*01a4*/ 	.word	0x000018d0
        /*01a8*/ 	.word	0x000000ff
        /*01ac*/ 	.word	0x00008008
        /*01b0*/ 	.short	0x0100
        /*01b2*/ 	.byte	0x08
	.zero		1


	//   ....[3]....
        /*01b4*/ 	.word	0x000018e0
        /*01b8*/ 	.word	0x000000ff
        /*01bc*/ 	.word	0x00008028
        /*01c0*/ 	.short	0x0100
        /*01c2*/ 	.byte	0x08
	.zero		1


	//   ....[4]....
        /*01c4*/ 	.word	0x000019c0
        /*01c8*/ 	.word	0x000000ff
        /*01cc*/ 	.word	0x00008010
        /*01d0*/ 	.short	0x0100
        /*01d2*/ 	.byte	0x08
	.zero		1


	//   ....[5]....
        /*01d4*/ 	.word	0x000019d0
        /*01d8*/ 	.word	0x000000ff
        /*01dc*/ 	.word	0x00008030
        /*01e0*/ 	.short	0x0100
        /*01e2*/ 	.byte	0x08
	.zero		1


	//   ....[6]....
        /*01e4*/ 	.word	0x00001ae0
        /*01e8*/ 	.word	0x000000ff
        /*01ec*/ 	.word	0x00008018
        /*01f0*/ 	.short	0x0100
        /*01f2*/ 	.byte	0x08
	.zero		1


	//   ....[7]....
        /*01f4*/ 	.word	0x00001af0
        /*01f8*/ 	.word	0x000000ff
        /*01fc*/ 	.word	0x00008038
        /*0200*/ 	.short	0x0100
        /*0202*/ 	.byte	0x08
	.zero		1


	//   ....[8]....
        /*0204*/ 	.word	0x00001cc0
        /*0208*/ 	.word	0x000000ff
        /*020c*/ 	.word	0x00008000
        /*0210*/ 	.short	0x010a
        /*0212*/ 	.byte	0x08
	.zero		1


	//   ....[9]....
        /*0214*/ 	.word	0x00001ec0
        /*0218*/ 	.word	0x000000ff
        /*021c*/ 	.word	0x00008020
        /*0220*/ 	.short	0x010a
        /*0222*/ 	.byte	0x08
	.zero		1


	//   ....[10]....
        /*0224*/ 	.word	0x000020e0
        /*0228*/ 	.word	0x000000ff
        /*022c*/ 	.word	0x00008000
        /*0230*/ 	.short	0x010a
        /*0232*/ 	.byte	0x1c
	.zero		1


	//   ....[11]....
        /*0234*/ 	.word	0x000022d0
        /*0238*/ 	.word	0x000000ff
        /*023c*/ 	.word	0x00008020
        /*0240*/ 	.short	0x010a
        /*0242*/ 	.byte	0x1c
	.zero		1


	//   ....[12]....
        /*0244*/ 	.word	0x000023a0
        /*0248*/ 	.word	0x000000ff
        /*024c*/ 	.word	0x00008000
        /*0250*/ 	.short	0x0108
        /*0252*/ 	.byte	0x08
	.zero		1


	//   ....[13]....
        /*0254*/ 	.word	0x000023b0
        /*0258*/ 	.word	0x000000ff
        /*025c*/ 	.word	0x00008020
        /*0260*/ 	.short	0x0108
        /*0262*/ 	.byte	0x08
	.zero		1


	//   ....[14]....
        /*0264*/ 	.word	0x00002400
        /*0268*/ 	.word	0x000000ff
        /*026c*/ 	.word	0x00008008
        /*0270*/ 	.short	0x0108
        /*0272*/ 	.byte	0x08
	.zero		1


	//   ....[15]....
        /*0274*/ 	.word	0x00002410
        /*0278*/ 	.word	0x000000ff
        /*027c*/ 	.word	0x00008028
        /*0280*/ 	.short	0x0108
        /*0282*/ 	.byte	0x08
	.zero		1


	//   ....[16]....
        /*0284*/ 	.word	0x00002460
        /*0288*/ 	.word	0x000000ff
        /*028c*/ 	.word	0x00008010
        /*0290*/ 	.short	0x0108
        /*0292*/ 	.byte	0x08
	.zero		1


	//   ....[17]....
        /*0294*/ 	.word	0x00002470
        /*0298*/ 	.word	0x000000ff
        /*029c*/ 	.word	0x00008030
        /*02a0*/ 	.short	0x0108
        /*02a2*/ 	.byte	0x08
	.zero		1


	//   ....[18]....
        /*02a4*/ 	.word	0x000024c0
        /*02a8*/ 	.word	0x000000ff
        /*02ac*/ 	.word	0x00008018
        /*02b0*/ 	.short	0x0108
        /*02b2*/ 	.byte	0x08
	.zero		1


	//   ....[19]....
        /*02b4*/ 	.word	0x000024d0
        /*02b8*/ 	.word	0x000000ff
        /*02bc*/ 	.word	0x00008038
        /*02c0*/ 	.short	0x0108
        /*02c2*/ 	.byte	0x08
	.zero		1


	//   ....[20]....
        /*02c4*/ 	.word	0x00002a60
        /*02c8*/ 	.word	0x000000ff
        /*02cc*/ 	.word	0x00008000
        /*02d0*/ 	.short	0x010a
        /*02d2*/ 	.byte	0x08
	.zero		1


	//   ....[21]....
        /*02d4*/ 	.word	0x00002a90
        /*02d8*/ 	.word	0x000000ff
        /*02dc*/ 	.word	0x00008020
        /*02e0*/ 	.short	0x010a
        /*02e2*/ 	.byte	0x08
	.zero		1


	//   ....[22]....
        /*02e4*/ 	.word	0x00002ac0
        /*02e8*/ 	.word	0x000000ff
        /*02ec*/ 	.word	0x00008000
        /*02f0*/ 	.short	0x010a
        /*02f2*/ 	.byte	0x1c
	.zero		1


	//   ....[23]....
        /*02f4*/ 	.word	0x00002af0
        /*02f8*/ 	.word	0x000000ff
        /*02fc*/ 	.word	0x00008020
        /*0300*/ 	.short	0x010a
        /*0302*/ 	.byte	0x1c
	.zero		1


	//----- nvinfo : EIATTR_NUM_MBARRIERS
	.align		4
.L_48:
        /*0304*/ 	.byte	0x03, 0x38
        /*0306*/ 	.short	0x0008


	//----- nvinfo : EIATTR_EXIT_INSTR_OFFSETS
	.align		4
        /*0308*/ 	.byte	0x04, 0x1c
        /*030a*/ 	.short	(.L_50 - .L_49)


	//   ....[0]....
.L_49:
        /*030c*/ 	.word	0x00002a50


	//----- nvinfo : EIATTR_REQNTID
	.align		4
.L_50:
        /*0310*/ 	.byte	0x04, 0x10
        /*0312*/ 	.short	(.L_52 - .L_51)
.L_51:
        /*0314*/ 	.word	0x00000100
        /*0318*/ 	.word	0x00000001
        /*031c*/ 	.word	0x00000001


	//----- nvinfo : EIATTR_CRS_STACK_SIZE
	.align		4
.L_52:
        /*0320*/ 	.byte	0x04, 0x1e
        /*0322*/ 	.short	(.L_54 - .L_53)
.L_53:
        /*0324*/ 	.word	0x00000000


	//----- nvinfo : EIATTR_CBANK_PARAM_SIZE
	.align		4
.L_54:
        /*0328*/ 	.byte	0x03, 0x19
        /*032a*/ 	.short	0x0050


	//----- nvinfo : EIATTR_PARAM_CBANK
	.align		4
        /*032c*/ 	.byte	0x04, 0x0a
        /*032e*/ 	.short	(.L_56 - .L_55)
	.align		4
.L_55:
        /*0330*/ 	.word	index@(.nv.constant0.gluon_tcgen05)
        /*0334*/ 	.short	0x0380
        /*0336*/ 	.short	0x0050


	//----- nvinfo : EIATTR_SW_WAR
	.align		4
.L_56:
        /*0338*/ 	.byte	0x04, 0x36
        /*033a*/ 	.short	(.L_58 - .L_57)
.L_57:
        /*033c*/ 	.word	0x00000008
.L_58:


//--------------------- .nv.compat                --------------------------
	.section	.nv.compat,"",@"SHT_CUDA_COMPAT_INFO"
	.align	4
        /*0000*/ 	.byte	0x02, 0x02, 0x02, 0x00, 0x02, 0x05, 0x05, 0x00, 0x02, 0x03, 0x03, 0x00, 0x02, 0x06, 0x01, 0x00


//--------------------- .nv.callgraph             --------------------------
	.section	.nv.callgraph,"",@"SHT_CUDA_CALLGRAPH"
	.align	4
	.sectionentsize	8
	.align		4
        /*0000*/ 	.word	0x00000000
	.align		4
        /*0004*/ 	.word	0xffffffff
	.align		4
        /*0008*/ 	.word	0x00000000
	.align		4
        /*000c*/ 	.word	0xfffffffe
	.align		4
        /*0010*/ 	.word	0x00000000
	.align		4
        /*0014*/ 	.word	0xfffffffd
	.align		4
        /*0018*/ 	.word	0x00000000
	.align		4
        /*001c*/ 	.word	0xfffffffc


//--------------------- .text.gluon_tcgen05       --------------------------
	.section	.text.gluon_tcgen05,"ax",@progbits
	.align	128
        .global         gluon_tcgen05
        .type           gluon_tcgen05,@function
        .size           gluon_tcgen05,(.L_x_85 - gluon_tcgen05)
        .other          gluon_tcgen05,@"STO_CUDA_ENTRY STV_DEFAULT"
gluon_tcgen05:
.text.gluon_tcgen05:
[----:B------:R-:W1:Y:S01]  /*0000*/  LDC R1, c[0x0][0x37c] ;  /* 0x0000df00ff017b82 */ /* 0x000e620000000800 */
[----:B------:R-:W2:Y:S02]  /*0010*/  S2R R0, SR_TID.X ;  /* 0x0000000000007919 */ /* 0x000ea40000002100 */
[----:B--2---:R-:W-:-:S13]  /*0020*/  ISETP.GE.U32.AND P2, PT, R0, 0x20, PT ;  /* 0x000000200000780c */ /* 0x004fda0003f46070 */
[----:B------:R-:W-:Y:S05]  /*0030*/  @P2 BRA `(.L_x_0) ;  /* 0x0000000000b82947 */ /* 0x000fea0003800000 */
[----:B------:R-:W2:Y:S01]  /*0040*/  S2UR UR6, SR_CgaCtaId ;  /* 0x00000000000679c3 */ /* 0x000ea20000008800 */
[----:B------:R-:W-:Y:S01]  /*0050*/  NOP ;  /* 0x0000000000007918 */ /* 0x000fe20000000000 */
[----:B------:R-:W-:Y:S02]  /*0060*/  UMOV UR4, 0x40 ;  /* 0x0000004000047882 */ /* 0x000fe40000000000 */
[----:B--2---:R-:W-:-:S09]  /*0070*/  ULEA UR4, UR6, UR4, 0x18 ;  /* 0x0000000406047291 */ /* 0x004fd2000f8ec0ff */
[----:B------:R-:W2:Y:S01]  /*0080*/  LDS.U8 R2, [UR4] ;  /* 0x00000004ff027984 */ /* 0x000ea20008000000 */
[----:B------:R-:W-:Y:S02]  /*0090*/  UMOV UR4, 0x400 ;  /* 0x0000040000047882 */ /* 0x000fe40000000000 */
[----:B------:R-:W-:Y:S01]  /*00a0*/  ULEA UR4, UR6, UR4, 0x18 ;  /* 0x0000000406047291 */ /* 0x000fe2000f8ec0ff */
[----:B--2---:R-:W-:-:S13]  /*00b0*/  ISETP.NE.AND P0, PT, R2, RZ, PT ;  /* 0x000000ff0200720c */ /* 0x004fda0003f05270 */
[----:B------:R-:W-:Y:S05]  /*00c0*/  @P0 BRA `(.L_x_1) ;  /* 0x00000000007c0947 */ /* 0x000fea0003800000 */
[----:B------:R-:W-:-:S13]  /*00d0*/  ELECT P0, URZ, PT ;  /* 0x0000000000ff782f */ /* 0x000fda0003800000 */
[----:B------:R-:W-:Y:S05]  /*00e0*/  @!P0 BRA `(.L_x_2) ;  /* 0x0000000000848947 */ /* 0x000fea0003800000 */
[----:B------:R-:W-:Y:S01]  /*00f0*/  UMOV UR5, 0x2 ;  /* 0x0000000200057882 */ /* 0x000fe20000000000 */
[----:B------:R-:W-:Y:S02]  /*0100*/  IMAD.MOV.U32 R5, RZ, RZ, 0x1 ;  /* 0x00000001ff057424 */ /* 0x000fe400078e00ff */
[----:B------:R-:W-:Y:S02]  /*0110*/  IMAD.MOV.U32 R3, RZ, RZ, 0x3 ;  /* 0x00000003ff037424 */ /* 0x000fe400078e00ff */
[----:B------:R-:W-:Y:S04]  /*0120*/  DEPBAR.LE SB2, 0x36 ;  /* 0x0000ad800000791a */ /* 0x000fe80000000000 */
[----:B------:R-:W2:Y:S02]  /*0130*/  UTCATOMSWS.FIND_AND_SET.ALIGN UP0, UR5, UR5 ;  /* 0x00000005000575e3 */ /* 0x000ea40008000800 */
[----:B--2---:R-:W-:-:S04]  /*0140*/  PLOP3.LUT P0, PT, PT, PT, UP0, 0x80, 0x8 ;  /* 0x000000000008781c */ /* 0x004fc80003f0f008 */
[----:B------:R-:W-:-:S04]  /*0150*/  SEL R2, RZ, 0xffffffff, !P0 ;  /* 0xffffffffff027807 */ /* 0x000fc80004000000 */
[----:B------:R-:W-:Y:S01]  /*0160*/  ISETP.NE.AND P0, PT, R2, RZ, PT ;  /* 0x000000ff0200720c */ /* 0x000fe20003f05270 */
[----:B------:R-:W-:-:S12]  /*0170*/  IMAD.U32 R2, RZ, RZ, UR5 ;  /* 0x00000005ff027e24 */ /* 0x000fd8000f8e00ff */
[----:B------:R-:W-:Y:S05]  /*0180*/  @P0 BRA `(.L_x_3) ;  /* 0x0000000000240947 */ /* 0x000fea0003800000 */
.L_x_4:
[----:B------:R-:W-:Y:S05]  /*0190*/  NANOSLEEP 0x64 ;  /* 0x000000640000795d */ /* 0x000fea0003800000 */
[----:B------:R-:W-:-:S05]  /*01a0*/  UMOV UR5, 0x2 ;  /* 0x0000000200057882 */ /* 0x000fca0000000000 */
[----:B------:R-:W-:Y:S04]  /*01b0*/  DEPBAR.LE SB2, 0x36 ;  /* 0x0000ad800000791a */ /* 0x000fe80000000000 */
[----:B------:R-:W2:Y:S02]  /*01c0*/  UTCATOMSWS.FIND_AND_SET.ALIGN UP0, UR5, UR5 ;  /* 0x00000005000575e3 */ /* 0x000ea40008000800 */
[----:B--2---:R-:W-:-:S04]  /*01d0*/  PLOP3.LUT P0, PT, PT, PT, UP0, 0x80, 0x8 ;  /* 0x000000000008781c */ /* 0x004fc80003f0f008 */
[----:B------:R-:W-:-:S04]  /*01e0*/  SEL R2, RZ, 0xffffffff, !P0 ;  /* 0xffffffffff027807 */ /* 0x000fc80004000000 */
[----:B------:R-:W-:Y:S01]  /*01f0*/  ISETP.NE.AND P0, PT, R2, RZ, PT ;  /* 0x000000ff0200720c */ /* 0x000fe20003f05270 */
[----:B------:R-:W-:-:S12]  /*0200*/  IMAD.U32 R2, RZ, RZ, UR5 ;  /* 0x00000005ff027e24 */ /* 0x000fd8000f8e00ff */
[----:B------:R-:W-:Y:S05]  /*0210*/  @!P0 BRA `(.L_x_4) ;  /* 0xfffffffc00dc8947 */ /* 0x000fea000383ffff */
.L_x_3:
[C---:B------:R-:W-:Y:S01]  /*0220*/  VIADD R4, R2.reuse, 0x10 ;  /* 0x0000001002047836 */ /* 0x040fe20000000000 */
[----:B------:R-:W-:Y:S01]  /*0230*/  UMOV UR5, 0x50 ;  /* 0x0000005000057882 */ /* 0x000fe20000000000 */
[----:B------:R-:W-:Y:S01]  /*0240*/  SHF.L.U32 R3, R3, R2, RZ ;  /* 0x0000000203037219 */ /* 0x000fe200000006ff */
[----:B------:R-:W-:Y:S01]  /*0250*/  ULEA UR5, UR6, UR5, 0x18 ;  /* 0x0000000506057291 */ /* 0x000fe2000f8ec0ff */
[----:B------:R-:W-:Y:S01]  /*0260*/  IMAD.SHL.U32 R2, R2, 0x20, RZ ;  /* 0x0000002002027824 */ /* 0x000fe200078e00ff */
[----:B------:R-:W-:-:S04]  /*0270*/  SHF.L.U32 R4, R5, R4, RZ ;  /* 0x0000000405047219 */ /* 0x000fc800000006ff */
[----:B------:R-:W-:-:S05]  /*0280*/  LOP3.LUT R3, R4, R3, RZ, 0xfc, !PT ;  /* 0x0000000304037212 */ /* 0x000fca00078efcff */
[----:B------:R2:W-:Y:S04]  /*0290*/  ATOMS.OR RZ, [UR5], R3 ;  /* 0x00000003ffff798c */ /* 0x0005e8000b000005 */
[----:B------:R2:W-:Y:S01]  /*02a0*/  STS [UR4], R2 ;  /* 0x00000002ff007988 */ /* 0x0005e20008000804 */
[----:B------:R-:W-:Y:S05]  /*02b0*/  BRA `(.L_x_2) ;  /* 0x0000000000107947 */ /* 0x000fea0003800000 */
.L_x_1:
[----:B------:R-:W-:Y:S01]  /*02c0*/  IMAD.MOV.U32 R3, RZ, RZ, -0x1 ;  /* 0xffffffffff037424 */ /* 0x000fe200078e00ff */
[----:B------:R-:W-:-:S04]  /*02d0*/  MOV R2, 0x300 ;  /* 0x0000030000027802 */ /* 0x000fc80000000f00 */
[----:B------:R2:W-:Y:S03]  /*02e0*/  STS [UR4], R3 ;  /* 0x00000003ff007988 */ /* 0x0005e60008000804 */
[----:B-12---:R-:W-:Y:S05]  /*02f0*/  CALL.REL.NOINC `($__internal_1_$__cuda_sm10x_tcgen05_guardrail_trap_phase_invalid_during_alloc) ;  /* 0x0000002800147944 */ /* 0x006fea0003c00000 */
.L_x_2:
[----:B------:R-:W-:Y:S05]  /*0300*/  WARPSYNC.ALL ;  /* 0x0000000000007948 */ /* 0x000fea0003800000 */
[----:B------:R-:W-:Y:S01]  /*0310*/  NOP ;  /* 0x0000000000007918 */ /* 0x000fe20000000000 */
.L_x_0:
[----:B------:R-:W3:Y:S08]  /*0320*/  S2UR UR4, SR_CgaCtaId ;  /* 0x00000000000479c3 */ /* 0x000ef00000008800 */
[----:B------:R-:W-:Y:S01]  /*0330*/  BAR.SYNC.DEFER_BLOCKING 0x0 ;  /* 0x0000000000007b1d */ /* 0x000fe20000010000 */
[----:B------:R-:W-:-:S05]  /*0340*/  LOP3.LUT R20, R0, 0xff, RZ, 0xc0, !PT ;  /* 0x000000ff00147812 */ /* 0x000fca00078ec0ff */
[----:B------:R-:W-:Y:S02]  /*0350*/  UMOV UR8, 0x400 ;  /* 0x0000040000087882 */ /* 0x000fe40000000000 */
[----:B--2---:R-:W2:Y:S08]  /*0360*/  LDC R3, c[0x0][0x398] ;  /* 0x0000e600ff037b82 */ /* 0x004eb00000000800 */
[----:B------:R-:W4:Y:S01]  /*0370*/  LDC R6, c[0x0][0x3a0] ;  /* 0x0000e800ff067b82 */ /* 0x000f220000000800 */
[----:B---3--:R-:W-:-:S07]  /*0380*/  ULEA UR8, UR4, UR8, 0x18 ;  /* 0x0000000804087291 */ /* 0x008fce000f8ec0ff */
[----:B------:R-:W3:Y:S02]  /*0390*/  S2UR UR9, SR_CTAID.Y ;  /* 0x00000000000979c3 */ /* 0x000ee40000002600 */
[----:B------:R-:W5:Y:S06]  /*03a0*/  LDS R4, [UR8] ;  /* 0x00000008ff047984 */ /* 0x000f6c0008000800 */
[----:B------:R-:W-:Y:S06]  /*03b0*/  BAR.SYNC.DEFER_BLOCKING 0x0 ;  /* 0x0000000000007b1d */ /* 0x000fec0000010000 */
[----:B------:R-:W-:Y:S05]  /*03c0*/  @P2 BRA `(.L_x_5) ;  /* 0x0000000000182947 */ /* 0x000fea0003800000 */
[----:B------:R-:W-:Y:S01]  /*03d0*/  ELECT P0, URZ, PT ;  /* 0x0000000000ff782f */ /* 0x000fe20003800000 */
[----:B------:R-:W-:Y:S01]  /*03e0*/  IMAD.MOV.U32 R2, RZ, RZ, 0x1 ;  /* 0x00000001ff027424 */ /* 0x000fe200078e00ff */
[----:B------:R-:W-:Y:S01]  /*03f0*/  UMOV UR5, 0x40 ;  /* 0x0000004000057882 */ /* 0x000fe20000000000 */
[----:B------:R-:W-:Y:S01]  /*0400*/  UVIRTCOUNT.DEALLOC.SMPOOL 0x80 ;  /* 0x000000800000784c */ /* 0x000fe20000000000 */
[----:B------:R-:W-:-:S09]  /*0410*/  ULEA UR5, UR4, UR5, 0x18 ;  /* 0x0000000504057291 */ /* 0x000fd2000f8ec0ff */
[----:B------:R5:W-:Y:S03]  /*0420*/  @P0 STS.U8 [UR5], R2 ;  /* 0x00000002ff000988 */ /* 0x000be60008000005 */
.L_x_5:
[----:B------:R-:W5:Y:S01]  /*0430*/  S2UR UR4, SR_CTAID.Z ;  /* 0x00000000000479c3 */ /* 0x000f620000002700 */
[----:B------:R-:W4:Y:S01]  /*0440*/  LDCU UR5, c[0x0][0x370] ;  /* 0x00006e00ff0577ac */ /* 0x000f220008000800 */
[C---:B------:R-:W-:Y:S01]  /*0450*/  ISETP.GE.U32.AND P0, PT, R20.reuse, 0x20, PT ;  /* 0x000000201400780c */ /* 0x040fe20003f06070 */
[----:B--2--5:R-:W-:Y:S01]  /*0460*/  VIADD R2, R3, 0xffffffff ;  /* 0xffffffff03027836 */ /* 0x024fe20000000000 */
[C---:B------:R-:W-:Y:S01]  /*0470*/  ISETP.NE.U32.AND P3, PT, R20.reuse, RZ, PT ;  /* 0x000000ff1400720c */ /* 0x040fe20003f65070 */
[----:B------:R-:W2:Y:S01]  /*0480*/  LDCU UR6, c[0x0][0x374] ;  /* 0x00006e80ff0677ac */ /* 0x000ea20008000800 */
[----:B------:R-:W-:Y:S01]  /*0490*/  LEA R7, R20, UR8, 0x2 ;  /* 0x0000000814077c11 */ /* 0x000fe2000f8e10ff */
[----:B----4-:R-:W-:Y:S01]  /*04a0*/  VIADD R11, R6, 0xffffffff ;  /* 0xffffffff060b7836 */ /* 0x010fe20000000000 */
[----:B------:R-:W4:Y:S01]  /*04b0*/  S2UR UR7, SR_CTAID.X ;  /* 0x00000000000779c3 */ /* 0x000f220000002500 */
[----:B------:R-:W5:Y:S01]  /*04c0*/  LDCU.64 UR20, c[0x0][0x3c0] ;  /* 0x00007800ff1477ac */ /* 0x000f620008000a00 */
[----:B------:R-:W-:Y:S01]  /*04d0*/  R2UR UR23, R4 ;  /* 0x00000000041772ca */ /* 0x000fe200000e0000 */
[----:B------:R-:W-:Y:S04]  /*04e0*/  BSSY.RECONVERGENT B0, `(.L_x_6) ;  /* 0x0000011000007945 */ /* 0x000fe80003800200 */
[----:B------:R3:W-:Y:S01]  /*04f0*/  @!P0 STS [R7], RZ ;  /* 0x000000ff07008388 */ /* 0x0007e20000000800 */
[----:B------:R-:W-:-:S03]  /*0500*/  NOP ;  /* 0x0000000000007918 */ /* 0x000fc60000000000 */
[----:B------:R3:W-:Y:S02]  /*0510*/  @!P3 STS [UR8+0x24], R2 ;  /* 0x00002402ff00b988 */ /* 0x0007e40008000808 */
[----:B--23--:R-:W-:Y:S02]  /*0520*/  UIMAD UR4, UR4, UR6, UR9 ;  /* 0x00000006040472a4 */ /* 0x00cfe4000f8e0209 */
[----:B------:R2:W-:Y:S02]  /*0530*/  @!P3 STS [UR8+0x20], R11 ;  /* 0x0000200bff00b988 */ /* 0x0005e40008000808 */
[----:B----4-:R-:W-:-:S04]  /*0540*/  UIMAD UR4, UR4, UR5, UR7 ;  /* 0x00000005040472a4 */ /* 0x010fc8000f8e0207 */
[----:B------:R-:W-:-:S04]  /*0550*/  UIMAD UR4, UR4, 0x180, URZ ;  /* 0x00000180040478a4 */ /* 0x000fc8000f8e02ff */
[----:B-----5:R-:W-:-:S04]  /*0560*/  UIADD3 UR24, UP0, UPT, UR4, UR20, URZ ;  /* 0x0000001404187290 */ /* 0x020fc8000ff1e0ff */
[----:B------:R-:W-:Y:S01]  /*0570*/  ULEA.HI.X.SX32 UR25, UR4, UR21, 0x1, UP0 ;  /* 0x0000001504197291 */ /* 0x000fe200080f0eff */
[----:B--2---:R-:W-:Y:S11]  /*0580*/  @P3 BRA `(.L_x_7) ;  /* 0x0000000000183947 */ /* 0x004ff60003800000 */
[----:B------:R-:W2:Y:S01]  /*0590*/  LDS R3, [UR8+0x8] ;  /* 0x00000808ff037984 */ /* 0x000ea20008000800 */
[----:B------:R-:W3:Y:S01]  /*05a0*/  LDC.64 R8, c[0x0][0x380] ;  /* 0x0000e000ff087b82 */ /* 0x000ee20000000a00 */
[----:B------:R-:W-:Y:S02]  /*05b0*/  IMAD.MOV.U32 R4, RZ, RZ, 0x70 ;  /* 0x00000070ff047424 */ /* 0x000fe400078e00ff */
[----:B---3--:R3:W-:Y:S03]  /*05c0*/  STS.64 [UR8], R8 ;  /* 0x00000008ff007988 */ /* 0x0087e60008000a08 */
[----:B--2---:R-:W-:-:S05]  /*05d0*/  LOP3.LUT R3, R3, 0x10, R4, 0xd8, !PT ;  /* 0x0000001003037812 */ /* 0x004fca00078ed804 */
[----:B------:R3:W-:Y:S02]  /*05e0*/  STS [UR8+0x8], R3 ;  /* 0x00000803ff007988 */ /* 0x0007e40008000808 */
.L_x_7:
[----:B------:R-:W-:Y:S05]  /*05f0*/  BSYNC.RECONVERGENT B0 ;  /* 0x0000000000007941 */ /* 0x000fea0003800200 */
.L_x_6:
[----:B------:R-:W-:Y:S04]  /*0600*/  BSSY.RECONVERGENT B0, `(.L_x_8) ;  /* 0x000000a000007945 */ /* 0x000fe80003800200 */
[----:B------:R-:W-:Y:S05]  /*0610*/  @P3 BRA `(.L_x_9) ;  /* 0x0000000000203947 */ /* 0x000fea0003800000 */
[----:B---3--:R-:W2:Y:S01]  /*0620*/  LDS R3, [UR8+0x34] ;  /* 0x00003408ff037984 */ /* 0x008ea20008000800 */
[----:B------:R-:W-:Y:S02]  /*0630*/  IMAD.MOV.U32 R4, RZ, RZ, 0x1f000000 ;  /* 0x1f000000ff047424 */ /* 0x000fe400078e00ff */
[----:B------:R-:W-:Y:S01]  /*0640*/  @!P3 IMAD.MOV.U32 R5, RZ, RZ, 0x3f ;  /* 0x0000003fff05b424 */ /* 0x000fe200078e00ff */
[----:B------:R-:W3:Y:S02]  /*0650*/  @!P3 LDS R8, [UR8+0x38] ;  /* 0x00003808ff08b984 */ /* 0x000ee40008000800 */
[----:B--2---:R-:W-:Y:S02]  /*0660*/  LOP3.LUT R3, R3, 0xff000000, R4, 0xb8, !PT ;  /* 0xff00000003037812 */ /* 0x004fe400078eb804 */
[----:B---3--:R-:W-:-:S03]  /*0670*/  @!P3 LOP3.LUT R4, R8, 0xff, R5, 0xb8, !PT ;  /* 0x000000ff0804b812 */ /* 0x008fc600078eb805 */
[----:B------:R2:W-:Y:S04]  /*0680*/  STS [UR8+0x34], R3 ;  /* 0x00003403ff007988 */ /* 0x0005e80008000808 */
[----:B------:R2:W-:Y:S02]  /*0690*/  @!P3 STS [UR8+0x38], R4 ;  /* 0x00003804ff00b988 */ /* 0x0005e40008000808 */
.L_x_9:
[----:B------:R-:W-:Y:S05]  /*06a0*/  BSYNC.RECONVERGENT B0 ;  /* 0x0000000000007941 */ /* 0x000fea0003800200 */
.L_x_8:
[----:B------:R-:W-:Y:S04]  /*06b0*/  BSSY.RECONVERGENT B0, `(.L_x_10) ;  /* 0x000000e000007945 */ /* 0x000fe80003800200 */
[----:B------:R-:W-:Y:S05]  /*06c0*/  @P3 BRA `(.L_x_11) ;  /* 0x0000000000303947 */ /* 0x000fea0003800000 */
[----:B--2---:R-:W2:Y:S01]  /*06d0*/  LDS R4, [UR8+0x34] ;  /* 0x00003408ff047984 */ /* 0x004ea20008000800 */
[----:B------:R-:W4:Y:S03]  /*06e0*/  LDC.64 R12, c[0x0][0x3a8] ;  /* 0x0000ea00ff0c7b82 */ /* 0x000f260000000a00 */
[----:B---3--:R-:W3:Y:S01]  /*06f0*/  LDS R3, [UR8+0x1c] ;  /* 0x00001c08ff037984 */ /* 0x008ee20008000800 */
[C---:B----4-:R-:W-:Y:S01]  /*0700*/  SHF.L.U64.HI R8, R12.reuse, 0x1, R13 ;  /* 0x000000010c087819 */ /* 0x050fe2000001020d */
[----:B------:R-:W-:-:S03]  /*0710*/  IMAD.SHL.U32 R5, R12, 0x2, RZ ;  /* 0x000000020c057824 */ /* 0x000fc600078e00ff */
[--C-:B------:R-:W-:Y:S02]  /*0720*/  SHF.R.U32.HI R10, RZ, 0x4, R8.reuse ;  /* 0x00000004ff0a7819 */ /* 0x100fe40000011608 */
[----:B------:R-:W-:-:S05]  /*0730*/  SHF.R.U64 R5, R5, 0x4, R8 ;  /* 0x0000000405057819 */ /* 0x000fca0000001208 */
[----:B------:R4:W-:Y:S01]  /*0740*/  STS [UR8+0xc], R5 ;  /* 0x00000c05ff007988 */ /* 0x0009e20008000808 */
[----:B--2---:R-:W-:Y:S02]  /*0750*/  LOP3.LUT R4, R4, 0x7, RZ, 0xb8, !PT ;  /* 0x0000000704047812 */ /* 0x004fe400078eb8ff */
[----:B---3--:R-:W-:-:S03]  /*0760*/  LOP3.LUT R3, R3, 0xf, R10, 0xb8, !PT ;  /* 0x0000000f03037812 */ /* 0x008fc600078eb80a */
[----:B------:R4:W-:Y:S04]  /*0770*/  STS [UR8+0x34], R4 ;  /* 0x00003404ff007988 */ /* 0x0009e80008000808 */
[----:B------:R4:W-:Y:S02]  /*0780*/  STS [UR8+0x1c], R3 ;  /* 0x00001c03ff007988 */ /* 0x0009e40008000808 */
.L_x_11:
[----:B------:R-:W-:Y:S05]  /*0790*/  BSYNC.RECONVERGENT B0 ;  /* 0x0000000000007941 */ /* 0x000fea0003800200 */
.L_x_10:
[----:B------:R-:W-:Y:S04]  /*07a0*/  BSSY.RECONVERGENT B1, `(.L_x_12) ;  /* 0x000001a000017945 */ /* 0x000fe80003800200 */
[----:B------:R-:W-:Y:S04]  /*07b0*/  BSSY.RELIABLE B0, `(.L_x_13) ;  /* 0x0000015000007945 */ /* 0x000fe80003800100 */
[----:B------:R-:W-:Y:S05]  /*07c0*/  @P3 BRA `(.L_x_14) ;  /* 0x0000000000203947 */ /* 0x000fea0003800000 */
[----:B--234-:R-:W2:Y:S02]  /*07d0*/  LDS R3, [UR8+0x34] ;  /* 0x00003408ff037984 */ /* 0x01cea40008000800 */
[----:B--2---:R-:W-:-:S05]  /*07e0*/  LOP3.LUT R3, R3, 0x38, RZ, 0xb8, !PT ;  /* 0x0000003803037812 */ /* 0x004fca00078eb8ff */
[----:B------:R2:W-:Y:S01]  /*07f0*/  STS [UR8+0x34], R3 ;  /* 0x00003403ff007988 */ /* 0x0005e20008000808 */
[----:B------:R-:W-:Y:S05]  /*0800*/  @P3 BRA `(.L_x_15) ;  /* 0x0000000000203947 */ /* 0x000fea0003800000 */
[----:B--2---:R-:W2:Y:S01]  /*0810*/  LDS R3, [UR8+0x8] ;  /* 0x00000808ff037984 */ /* 0x004ea20008000800 */
[----:B------:R-:W-:-:S05]  /*0820*/  IMAD.MOV.U32 R4, RZ, RZ, 0x780 ;  /* 0x00000780ff047424 */ /* 0x000fca00078e00ff */
[----:B--2---:R-:W-:-:S05]  /*0830*/  LOP3.LUT R3, R3, 0x500, R4, 0xd8, !PT ;  /* 0x0000050003037812 */ /* 0x004fca00078ed804 */
[----:B------:R5:W-:Y:S02]  /*0840*/  STS [UR8+0x8], R3 ;  /* 0x00000803ff007988 */ /* 0x000be40008000808 */
.L_x_14:
[----:B------:R-:W-:Y:S05]  /*0850*/  @P3 BRA `(.L_x_16) ;  /* 0x0000000000283947 */ /* 0x000fea0003800000 */
[----:B--2345:R-:W2:Y:S02]  /*0860*/  LDS R3, [UR8+0x8] ;  /* 0x00000808ff037984 */ /* 0x03cea40008000800 */
[----:B--2---:R-:W-:-:S05]  /*0870*/  LOP3.LUT R3, R3, 0x1800, RZ, 0xb8, !PT ;  /* 0x0000180003037812 */ /* 0x004fca00078eb8ff */
[----:B------:R3:W-:Y:S02]  /*0880*/  STS [UR8+0x8], R3 ;  /* 0x00000803ff007988 */ /* 0x0007e40008000808 */
.L_x_15:
[----:B------:R-:W-:Y:S05]  /*0890*/  @P3 BREAK.RELIABLE B0 ;  /* 0x0000000000003942 */ /* 0x000fea0003800100 */
[----:B------:R-:W-:Y:S05]  /*08a0*/  @P3 BRA `(.L_x_17) ;  /* 0x0000000000243947 */ /* 0x000fea0003800000 */
[----:B------:R-:W4:Y:S01]  /*08b0*/  LDS R4, [UR8+0x8] ;  /* 0x00000808ff047984 */ /* 0x000f220008000800 */
[----:B--23--:R-:W-:-:S05]  /*08c0*/  IMAD.MOV.U32 R3, RZ, RZ, 0x6000 ;  /* 0x00006000ff037424 */ /* 0x00cfca00078e00ff */
[----:B----4-:R-:W-:-:S04]  /*08d0*/  LOP3.LUT R3, R4, 0x4000, R3, 0xd8, !PT ;  /* 0x0000400004037812 */ /* 0x010fc800078ed803 */
[----:B------:R-:W-:-:S05]  /*08e0*/  LOP3.LUT R3, R3, 0x400000, RZ, 0xb8, !PT ;  /* 0x0040000003037812 */ /* 0x000fca00078eb8ff */
[----:B------:R2:W-:Y:S02]  /*08f0*/  STS [UR8+0x8], R3 ;  /* 0x00000803ff007988 */ /* 0x0005e40008000808 */
.L_x_16:
[----:B------:R-:W-:Y:S05]  /*0900*/  BSYNC.RELIABLE B0 ;  /* 0x0000000000007941 */ /* 0x000fea0003800100 */
.L_x_13:
[----:B--2345:R-:W2:Y:S02]  /*0910*/  @!P3 LDS R3, [UR8+0x8] ;  /* 0x00000808ff03b984 */ /* 0x03cea40008000800 */
[----:B--2---:R-:W-:-:S05]  /*0920*/  @!P3 LOP3.LUT R3, R3, 0x8000, RZ, 0xb8, !PT ;  /* 0x000080000303b812 */ /* 0x004fca00078eb8ff */
[----:B------:R4:W-:Y:S02]  /*0930*/  @!P3 STS [UR8+0x8], R3 ;  /* 0x00000803ff00b988 */ /* 0x0009e40008000808 */
.L_x_17:
[----:B------:R-:W-:Y:S05]  /*0940*/  BSYNC.RECONVERGENT B1 ;  /* 0x0000000000017941 */ /* 0x000fea0003800200 */
.L_x_12:
[----:B------:R-:W-:Y:S05]  /*0950*/  WARPSYNC.ALL ;  /* 0x0000000000007948 */ /* 0x000fea0003800000 */
[----:B------:R-:W-:Y:S01]  /*0960*/  NOP ;  /* 0x0000000000007918 */ /* 0x000fe20000000000 */
[----:B------:R-:W-:Y:S05]  /*0970*/  @P0 BRA `(.L_x_18) ;  /* 0x0000000000300947 */ /* 0x000fea0003800000 */
[----:B--234-:R-:W2:Y:S01]  /*0980*/  S2R R3, SR_LANEID ;  /* 0x0000000000037919 */ /* 0x01cea20000000000 */
[----:B------:R-:W-:Y:S05]  /*0990*/  WARPSYNC.ALL ;  /* 0x0000000000007948 */ /* 0x000fea0003800000 */
[----:B------:R-:W-:Y:S01]  /*09a0*/  NOP ;  /* 0x0000000000007918 */ /* 0x000fe20000000000 */
[----:B--2---:R-:W-:-:S05]  /*09b0*/  IMAD.SHL.U32 R3, R3, 0x4, RZ ;  /* 0x0000000403037824 */ /* 0x004fca00078e00ff */
[----:B------:R-:W2:Y:S01]  /*09c0*/  LDS R9, [R3+UR8] ;  /* 0x0000000803097984 */ /* 0x000ea20008000800 */
[----:B------:R-:W-:-:S05]  /*09d0*/  IADD3 R4, P1, PT, R3, UR24, RZ ;  /* 0x0000001803047c10 */ /* 0x000fca000ff3e0ff */
[----:B------:R-:W-:-:S05]  /*09e0*/  IMAD.X R5, RZ, RZ, UR25, P1 ;  /* 0x00000019ff057e24 */ /* 0x000fca00088e06ff */
[----:B--2---:R5:W2:Y:S01]  /*09f0*/  ATOMG.E.EXCH.STRONG.GPU PT, RZ, [R4], R9 ;  /* 0x0000000904ff73a8 */ /* 0x004aa200041ee100 */
[----:B------:R-:W-:-:S04]  /*0a00*/  DEPBAR {5,4,3,2,1,0} ;  /* 0x0000003f0000791a */ /* 0x000fc80000000000 */
[----:B------:R-:W3:Y:S02]  /*0a10*/  CCTL.E.C.LDCU.IV.DEEP [UR24] ;  /* 0x0000000018007540 */ /* 0x000ee40009c08000 */
[----:B---3--:R5:W-:Y:S01]  /*0a20*/  UTMACCTL.IV [UR24] ;  /* 0x00000000180079b9 */ /* 0x008be20008000000 */
[----:B------:R-:W-:Y:S01]  /*0a30*/  NOP ;  /* 0x0000000000007918 */ /* 0x000fe20000000000 */
.L_x_18:
[----:B------:R-:W-:Y:S05]  /*0a40*/  @P0 BRA `(.L_x_19) ;  /* 0x00000000000c0947 */ /* 0x000fea0003800000 */
[----:B------:R0:W-:Y:S01]  /*0a50*/  UTMACMDFLUSH ;  /* 0x00000000000079b7 */ /* 0x0001e20000000000 */
[----:B------:R-:W-:Y:S05]  /*0a60*/  @P0 BRA `(.L_x_19) ;  /* 0x0000000000040947 */ /* 0x000fea0003800000 */
[----:B------:R-:W-:-:S04]  /*0a70*/  DEPBAR.LE SB0, 0x0 ;  /* 0x000080000000791a */ /* 0x000fc80000000000 */
.L_x_19:
[----:B------:R-:W-:Y:S05]  /*0a80*/  WARPSYNC.ALL ;  /* 0x0000000000007948 */ /* 0x000fea0003800000 */
[----:B------:R-:W-:Y:S01]  /*0a90*/  NOP ;  /* 0x0000000000007918 */ /* 0x000fe20000000000 */
[----:B--2---:R-:W-:Y:S06]  /*0aa0*/  BAR.SYNC.DEFER_BLOCKING 0x0 ;  /* 0x0000000000007b1d */ /* 0x004fec0000010000 */
[----:B------:R-:W-:Y:S02]  /*0ab0*/  BSSY.RECONVERGENT B1, `(.L_x_20) ;  /* 0x000000b000017945 */ /* 0x000fe40003800200 */
[----:B------:R-:W-:Y:S06]  /*0ac0*/  BAR.SYNC.DEFER_BLOCKING 0x0 ;  /* 0x0000000000007b1d */ /* 0x000fec0000010000 */
[----:B------:R2:W-:Y:S01]  /*0ad0*/  @!P0 STS [R7], RZ ;  /* 0x000000ff07008388 */ /* 0x0005e20000000800 */
[----:B------:R-:W-:Y:S01]  /*0ae0*/  NOP ;  /* 0x0000000000007918 */ /* 0x000fe20000000000 */
[----:B------:R-:W-:Y:S05]  /*0af0*/  @P3 BRA `(.L_x_21) ;  /* 0x0000000000183947 */ /* 0x000fea0003800000 */
[----:B---34-:R-:W3:Y:S01]  /*0b00*/  LDS R3, [UR8+0x8] ;  /* 0x00000808ff037984 */ /* 0x018ee20008000800 */
[----:B-----5:R-:W4:Y:S01]  /*0b10*/  LDC.64 R8, c[0x0][0x388] ;  /* 0x0000e200ff087b82 */ /* 0x020f220000000a00 */
[----:B------:R-:W-:Y:S02]  /*0b20*/  IMAD.MOV.U32 R4, RZ, RZ, 0x70 ;  /* 0x00000070ff047424 */ /* 0x000fe400078e00ff */
[----:B----4-:R4:W-:Y:S03]  /*0b30*/  STS.64 [UR8], R8 ;  /* 0x00000008ff007988 */ /* 0x0109e60008000a08 */
[----:B---3--:R-:W-:-:S05]  /*0b40*/  LOP3.LUT R3, R3, 0x10, R4, 0xd8, !PT ;  /* 0x0000001003037812 */ /* 0x008fca00078ed804 */
[----:B------:R4:W-:Y:S02]  /*0b50*/  STS [UR8+0x8], R3 ;  /* 0x00000803ff007988 */ /* 0x0009e40008000808 */
.L_x_21:
[----:B-----5:R-:W-:Y:S05]  /*0b60*/  BSYNC.RECONVERGENT B1 ;  /* 0x0000000000017941 */ /* 0x020fea0003800200 */
.L_x_20:
[----:B------:R-:W-:Y:S04]  /*0b70*/  BSSY.RECONVERGENT B2, `(.L_x_22) ;  /* 0x000000f000027945 */ /* 0x000fe80003800200 */
[----:B------:R-:W-:Y:S04]  /*0b80*/  BSSY.RELIABLE B1, `(.L_x_23) ;  /* 0x000000c000017945 */ /* 0x000fe80003800100 */
[----:B------:R-:W-:Y:S05]  /*0b90*/  @P3 BRA `(.L_x_24) ;  /* 0x0000000000283947 */ /* 0x000fea0003800000 */
[----:B---34-:R-:W3:Y:S01]  /*0ba0*/  LDS R3, [UR8+0x34] ;  /* 0x00003408ff037984 */ /* 0x018ee20008000800 */
[----:B------:R-:W-:Y:S01]  /*0bb0*/  IMAD.MOV.U32 R4, RZ, RZ, 0x1f000000 ;  /* 0x1f000000ff047424 */ /* 0x000fe200078e00ff */
[----:B------:R-:W-:Y:S05]  /*0bc0*/  @P3 BREAK.RELIABLE B1 ;  /* 0x0000000000013942 */ /* 0x000fea0003800100 */
[----:B---3--:R-:W-:-:S05]  /*0bd0*/  LOP3.LUT R3, R3, 0xff000000, R4, 0xb8, !PT ;  /* 0xff00000003037812 */ /* 0x008fca00078eb804 */
[----:B------:R3:W-:Y:S01]  /*0be0*/  STS [UR8+0x34], R3 ;  /* 0x00003403ff007988 */ /* 0x0007e20008000808 */
[----:B------:R-:W-:Y:S05]  /*0bf0*/  @P3 BRA `(.L_x_25) ;  /* 0x0000000000183947 */ /* 0x000fea0003800000 */
[----:B---3--:R-:W3:Y:S01]  /*0c00*/  LDS R3, [UR8+0x38] ;  /* 0x00003808ff037984 */ /* 0x008ee20008000800 */
[----:B------:R-:W-:-:S05]  /*0c10*/  IMAD.MOV.U32 R4, RZ, RZ, 0x3f ;  /* 0x0000003fff047424 */ /* 0x000fca00078e00ff */
[----:B---3--:R-:W-:-:S05]  /*0c20*/  LOP3.LUT R3, R3, 0xff, R4, 0xb8, !PT ;  /* 0x000000ff03037812 */ /* 0x008fca00078eb804 */
[----:B------:R5:W-:Y:S02]  /*0c30*/  STS [UR8+0x38], R3 ;  /* 0x00003803ff007988 */ /* 0x000be40008000808 */
.L_x_24:
[----:B------:R-:W-:Y:S05]  /*0c40*/  BSYNC.RELIABLE B1 ;  /* 0x0000000000017941 */ /* 0x000fea0003800100 */
.L_x_23:
[----:B------:R2:W-:Y:S02]  /*0c50*/  @!P3 STS [UR8+0x20], R11 ;  /* 0x0000200bff00b988 */ /* 0x0005e40008000808 */
.L_x_25:
[----:B------:R-:W-:Y:S05]  /*0c60*/  BSYNC.RECONVERGENT B2 ;  /* 0x0000000000027941 */ /* 0x000fea0003800200 */
.L_x_22:
[----:B------:R-:W-:Y:S05]  /*0c70*/  WARPSYNC.ALL ;  /* 0x0000000000007948 */ /* 0x000fea0003800000 */
[----:B------:R-:W-:Y:S01]  /*0c80*/  NOP ;  /* 0x0000000000007918 */ /* 0x000fe20000000000 */
[----:B---345:R-:W3:Y:S01]  /*0c90*/  LDC R3, c[0x0][0x39c] ;  /* 0x0000e700ff037b82 */ /* 0x038ee20000000800 */
[----:B------:R-:W-:Y:S01]  /*0ca0*/  BSSY.RECONVERGENT B2, `(.L_x_26) ;  /* 0x0000010000027945 */ /* 0x000fe20003800200 */
[----:B---3--:R-:W-:-:S05]  /*0cb0*/  VIADD R3, R3, 0xffffffff ;  /* 0xffffffff03037836 */ /* 0x008fca0000000000 */
[----:B------:R3:W-:Y:S01]  /*0cc0*/  @!P3 STS [UR8+0x24], R3 ;  /* 0x00002403ff00b988 */ /* 0x0007e20008000808 */
[----:B------:R-:W-:Y:S05]  /*0cd0*/  @P3 BRA `(.L_x_27) ;  /* 0x0000000000303947 */ /* 0x000fea0003800000 */
[----:B------:R-:W4:Y:S01]  /*0ce0*/  LDS R5, [UR8+0x34] ;  /* 0x00003408ff057984 */ /* 0x000f220008000800 */
[----:B------:R-:W5:Y:S03]  /*0cf0*/  LDC.64 R8, c[0x0][0x3b0] ;  /* 0x0000ec00ff087b82 */ /* 0x000f660000000a00 */
[----:B------:R-:W2:Y:S01]  /*0d00*/  LDS R4, [UR8+0x1c] ;  /* 0x00001c08ff047984 */ /* 0x000ea20008000800 */
[C---:B-----5:R-:W-:Y:S01]  /*0d10*/  SHF.L.U64.HI R9, R8.reuse, 0x1, R9 ;  /* 0x0000000108097819 */ /* 0x060fe20000010209 */
[----:B------:R-:W-:-:S03]  /*0d20*/  IMAD.SHL.U32 R8, R8, 0x2, RZ ;  /* 0x0000000208087824 */ /* 0x000fc600078e00ff */
[--C-:B--2---:R-:W-:Y:S02]  /*0d30*/  SHF.R.U32.HI R11, RZ, 0x4, R9.reuse ;  /* 0x00000004ff0b7819 */ /* 0x104fe40000011609 */
[----:B------:R-:W-:-:S05]  /*0d40*/  SHF.R.U64 R8, R8, 0x4, R9 ;  /* 0x0000000408087819 */ /* 0x000fca0000001209 */
[----:B------:R5:W-:Y:S01]  /*0d50*/  STS [UR8+0xc], R8 ;  /* 0x00000c08ff007988 */ /* 0x000be20008000808 */
[----:B----4-:R-:W-:Y:S02]  /*0d60*/  LOP3.LUT R5, R5, 0x7, RZ, 0xb8, !PT ;  /* 0x0000000705057812 */ /* 0x010fe400078eb8ff */
[----:B------:R-:W-:-:S03]  /*0d70*/  LOP3.LUT R4, R4, 0xf, R11, 0xb8, !PT ;  /* 0x0000000f04047812 */ /* 0x000fc600078eb80b */
[----:B------:R5:W-:Y:S04]  /*0d80*/  STS [UR8+0x34], R5 ;  /* 0x00003405ff007988 */ /* 0x000be80008000808 */
[----:B------:R5:W-:Y:S02]  /*0d90*/  STS [UR8+0x1c], R4 ;  /* 0x00001c04ff007988 */ /* 0x000be40008000808 */
.L_x_27:
[----:B------:R-:W-:Y:S05]  /*0da0*/  BSYNC.RECONVERGENT B2 ;  /* 0x0000000000027941 */ /* 0x000fea0003800200 */
.L_x_26:
[----:B------:R-:W-:Y:S04]  /*0db0*/  BSSY.RECONVERGENT B3, `(.L_x_28) ;  /* 0x000001a000037945 */ /* 0x000fe80003800200 */
[----:B------:R-:W-:Y:S04]  /*0dc0*/  BSSY.RELIABLE B2, `(.L_x_29) ;  /* 0x0000015000027945 */ /* 0x000fe80003800100 */
[----:B------:R-:W-:Y:S05]  /*0dd0*/  @P3 BRA `(.L_x_30) ;  /* 0x0000000000203947 */ /* 0x000fea0003800000 */
[----:B-----5:R-:W4:Y:S02]  /*0de0*/  LDS R4, [UR8+0x34] ;  /* 0x00003408ff047984 */ /* 0x020f240008000800 */
[----:B----4-:R-:W-:-:S05]  /*0df0*/  LOP3.LUT R4, R4, 0x38, RZ, 0xb8, !PT ;  /* 0x0000003804047812 */ /* 0x010fca00078eb8ff */
[----:B------:R4:W-:Y:S01]  /*0e00*/  STS [UR8+0x34], R4 ;  /* 0x00003404ff007988 */ /* 0x0009e20008000808 */
[----:B------:R-:W-:Y:S05]  /*0e10*/  @P3 BRA `(.L_x_31) ;  /* 0x0000000000203947 */ /* 0x000fea0003800000 */
[----:B----4-:R-:W4:Y:S01]  /*0e20*/  LDS R4, [UR8+0x8] ;  /* 0x00000808ff047984 */ /* 0x010f220008000800 */
[----:B------:R-:W-:-:S05]  /*0e30*/  IMAD.MOV.U32 R5, RZ, RZ, 0x780 ;  /* 0x00000780ff057424 */ /* 0x000fca00078e00ff */
[----:B----4-:R-:W-:-:S05]  /*0e40*/  LOP3.LUT R4, R4, 0x500, R5, 0xd8, !PT ;  /* 0x0000050004047812 */ /* 0x010fca00078ed805 */
[----:B------:R4:W-:Y:S02]  /*0e50*/  STS [UR8+0x8], R4 ;  /* 0x00000804ff007988 */ /* 0x0009e40008000808 */
.L_x_30:
[----:B------:R-:W-:Y:S05]  /*0e60*/  @P3 BRA `(.L_x_32) ;  /* 0x0000000000283947 */ /* 0x000fea0003800000 */
[----:B----45:R-:W4:Y:S02]  /*0e70*/  LDS R4, [UR8+0x8] ;  /* 0x00000808ff047984 */ /* 0x030f240008000800 */
[----:B----4-:R-:W-:-:S05]  /*0e80*/  LOP3.LUT R4, R4, 0x1800, RZ, 0xb8, !PT ;  /* 0x0000180004047812 */ /* 0x010fca00078eb8ff */
[----:B------:R5:W-:Y:S02]  /*0e90*/  STS [UR8+0x8], R4 ;  /* 0x00000804ff007988 */ /* 0x000be40008000808 */
.L_x_31:
[----:B------:R-:W-:Y:S05]  /*0ea0*/  @P3 BREAK.RELIABLE B2 ;  /* 0x0000000000023942 */ /* 0x000fea0003800100 */
[----:B------:R-:W-:Y:S05]  /*0eb0*/  @P3 BRA `(.L_x_33) ;  /* 0x0000000000243947 */ /* 0x000fea0003800000 */
[----:B----45:R-:W4:Y:S01]  /*0ec0*/  LDS R4, [UR8+0x8] ;  /* 0x00000808ff047984 */ /* 0x030f220008000800 */
[----:B------:R-:W-:-:S05]  /*0ed0*/  IMAD.MOV.U32 R5, RZ, RZ, 0x6000 ;  /* 0x00006000ff057424 */ /* 0x000fca00078e00ff */
[----:B----4-:R-:W-:-:S04]  /*0ee0*/  LOP3.LUT R4, R4, 0x4000, R5, 0xd8, !PT ;  /* 0x0000400004047812 */ /* 0x010fc800078ed805 */
[----:B------:R-:W-:-:S05]  /*0ef0*/  LOP3.LUT R4, R4, 0x400000, RZ, 0xb8, !PT ;  /* 0x0040000004047812 */ /* 0x000fca00078eb8ff */
[----:B------:R4:W-:Y:S02]  /*0f00*/  STS [UR8+0x8], R4 ;  /* 0x00000804ff007988 */ /* 0x0009e40008000808 */
.L_x_32:
[----:B------:R-:W-:Y:S05]  /*0f10*/  BSYNC.RELIABLE B2 ;  /* 0x0000000000027941 */ /* 0x000fea0003800100 */
.L_x_29:
[----:B----45:R-:W4:Y:S02]  /*0f20*/  @!P3 LDS R4, [UR8+0x8] ;  /* 0x00000808ff04b984 */ /* 0x030f240008000800 */
[----:B----4-:R-:W-:-:S05]  /*0f30*/  @!P3 LOP3.LUT R4, R4, 0x8000, RZ, 0xb8, !PT ;  /* 0x000080000404b812 */ /* 0x010fca00078eb8ff */
[----:B------:R4:W-:Y:S02]  /*0f40*/  @!P3 STS [UR8+0x8], R4 ;  /* 0x00000804ff00b988 */ /* 0x0009e40008000808 */
.L_x_33:
[----:B------:R-:W-:Y:S05]  /*0f50*/  BSYNC.RECONVERGENT B3 ;  /* 0x0000000000037941 */ /* 0x000fea0003800200 */
.L_x_28:
[----:B------:R-:W-:Y:S05]  /*0f60*/  WARPSYNC.ALL ;  /* 0x0000000000007948 */ /* 0x000fea0003800000 */
[----:B------:R-:W-:Y:S01]  /*0f70*/  NOP ;  /* 0x0000000000007918 */ /* 0x000fe20000000000 */
[----:B------:R-:W-:-:S04]  /*0f80*/  UIADD3 UR5, UPT, UPT, UR4, 0x80, URZ ;  /* 0x0000008004057890 */ /* 0x000fc8000fffe0ff */
[----:B------:R-:W-:-:S04]  /*0f90*/  UIADD3 UR26, UP0, UPT, UR5, UR20, URZ ;  /* 0x00000014051a7290 */ /* 0x000fc8000ff1e0ff */
[----:B------:R-:W-:Y:S01]  /*0fa0*/  ULEA.HI.X.SX32 UR27, UR5, UR21, 0x1, UP0 ;  /* 0x00000015051b7291 */ /* 0x000fe200080f0eff */
[----:B------:R-:W-:Y:S11]  /*0fb0*/  @P0 BRA `(.L_x_34) ;  /* 0x0000000000300947 */ /* 0x000ff60003800000 */
[----:B----45:R-:W4:Y:S01]  /*0fc0*/  S2R R4, SR_LANEID ;  /* 0x0000000000047919 */ /* 0x030f220000000000 */
[----:B------:R-:W-:Y:S05]  /*0fd0*/  WARPSYNC.ALL ;  /* 0x0000000000007948 */ /* 0x000fea0003800000 */
[----:B------:R-:W-:Y:S01]  /*0fe0*/  NOP ;  /* 0x0000000000007918 */ /* 0x000fe20000000000 */
[----:B----4-:R-:W-:-:S05]  /*0ff0*/  IMAD.SHL.U32 R8, R4, 0x4, RZ ;  /* 0x0000000404087824 */ /* 0x010fca00078e00ff */
[----:B------:R-:W4:Y:S01]  /*1000*/  LDS R9, [R8+UR8] ;  /* 0x0000000808097984 */ /* 0x000f220008000800 */
[----:B------:R-:W-:-:S05]  /*1010*/  IADD3 R4, P1, PT, R8, UR26, RZ ;  /* 0x0000001a08047c10 */ /* 0x000fca000ff3e0ff */
[----:B------:R-:W-:-:S05]  /*1020*/  IMAD.X R5, RZ, RZ, UR27, P1 ;  /* 0x0000001bff057e24 */ /* 0x000fca00088e06ff */
[----:B----4-:R4:W5:Y:S01]  /*1030*/  ATOMG.E.EXCH.STRONG.GPU PT, RZ, [R4], R9 ;  /* 0x0000000904ff73a8 */ /* 0x01096200041ee100 */
[----:B------:R-:W-:-:S04]  /*1040*/  DEPBAR {5,4,3,2,1,0} ;  /* 0x0000003f0000791a */ /* 0x000fc80000000000 */
[----:B------:R-:W2:Y:S02]  /*1050*/  CCTL.E.C.LDCU.IV.DEEP [UR26] ;  /* 0x000000001a007540 */ /* 0x000ea40009c08000 */
[----:B--2---:R4:W-:Y:S01]  /*1060*/  UTMACCTL.IV [UR26] ;  /* 0x000000001a0079b9 */ /* 0x0049e20008000000 */
[----:B------:R-:W-:Y:S01]  /*1070*/  NOP ;  /* 0x0000000000007918 */ /* 0x000fe20000000000 */
.L_x_34:
[----:B------:R-:W-:Y:S05]  /*1080*/  @P0 BRA `(.L_x_35) ;  /* 0x00000000000c0947 */ /* 0x000fea0003800000 */
[----:B------:R0:W-:Y:S01]  /*1090*/  UTMACMDFLUSH ;  /* 0x00000000000079b7 */ /* 0x0001e20000000000 */
[----:B------:R-:W-:Y:S05]  /*10a0*/  @P0 BRA `(.L_x_35) ;  /* 0x0000000000040947 */ /* 0x000fea0003800000 */
[----:B------:R-:W-:-:S04]  /*10b0*/  DEPBAR.LE SB0, 0x0 ;  /* 0x000080000000791a */ /* 0x000fc80000000000 */
.L_x_35:
[----:B------:R-:W-:Y:S05]  /*10c0*/  WARPSYNC.ALL ;  /* 0x0000000000007948 */ /* 0x000fea0003800000 */
[----:B------:R-:W-:Y:S01]  /*10d0*/  NOP ;  /* 0x0000000000007918 */ /* 0x000fe20000000000 */
[----:B-----5:R-:W-:Y:S06]  /*10e0*/  BAR.SYNC.DEFER_BLOCKING 0x0 ;  /* 0x0000000000007b1d */ /* 0x020fec0000010000 */
[----:B------:R-:W-:Y:S02]  /*10f0*/  BSSY.RECONVERGENT B3, `(.L_x_36) ;  /* 0x000000b000037945 */ /* 0x000fe40003800200 */
[----:B------:R-:W-:Y:S06]  /*1100*/  BAR.SYNC.DEFER_BLOCKING 0x0 ;  /* 0x0000000000007b1d */ /* 0x000fec0000010000 */
[----:B------:R5:W-:Y:S01]  /*1110*/  @!P0 STS [R7], RZ ;  /* 0x000000ff07008388 */ /* 0x000be20000000800 */
[----:B------:R-:W-:Y:S01]  /*1120*/  NOP ;  /* 0x0000000000007918 */ /* 0x000fe20000000000 */
[----:B------:R-:W-:Y:S05]  /*1130*/  @P3 BRA `(.L_x_37) ;  /* 0x0000000000183947 */ /* 0x000fea0003800000 */
[----:B----4-:R-:W4:Y:S01]  /*1140*/  LDS R4, [UR8+0x8] ;  /* 0x00000808ff047984 */ /* 0x010f220008000800 */
[----:B------:R-:W2:Y:S01]  /*1150*/  LDC.64 R8, c[0x0][0x390] ;  /* 0x0000e400ff087b82 */ /* 0x000ea20000000a00 */
[----:B------:R-:W-:Y:S02]  /*1160*/  IMAD.MOV.U32 R5, RZ, RZ, 0x70 ;  /* 0x00000070ff057424 */ /* 0x000fe400078e00ff */
[----:B--2---:R2:W-:Y:S03]  /*1170*/  STS.64 [UR8], R8 ;  /* 0x00000008ff007988 */ /* 0x0045e60008000a08 */
[----:B----4-:R-:W-:-:S05]  /*1180*/  LOP3.LUT R4, R4, 0x10, R5, 0xd8, !PT ;  /* 0x0000001004047812 */ /* 0x010fca00078ed805 */
[----:B------:R2:W-:Y:S02]  /*1190*/  STS [UR8+0x8], R4 ;  /* 0x00000804ff007988 */ /* 0x0005e40008000808 */
.L_x_37:
[----:B----4-:R-:W-:Y:S05]  /*11a0*/  BSYNC.RECONVERGENT B3 ;  /* 0x0000000000037941 */ /* 0x010fea0003800200 */
.L_x_36:
[----:B------:R-:W-:Y:S04]  /*11b0*/  BSSY.RECONVERGENT B4, `(.L_x_38) ;  /* 0x0000011000047945 */ /* 0x000fe80003800200 */
[----:B------:R-:W-:Y:S04]  /*11c0*/  BSSY.RELIABLE B3, `(.L_x_39) ;  /* 0x000000e000037945 */ /* 0x000fe80003800100 */
[----:B------:R-:W-:Y:S05]  /*11d0*/  @P3 BRA `(.L_x_40) ;  /* 0x0000000000243947 */ /* 0x000fea0003800000 */
[----:B--2---:R-:W2:Y:S01]  /*11e0*/  LDS R4, [UR8+0x34] ;  /* 0x00003408ff047984 */ /* 0x004ea20008000800 */
[----:B------:R-:W-:-:S05]  /*11f0*/  IMAD.MOV.U32 R5, RZ, RZ, 0x3f000000 ;  /* 0x3f000000ff057424 */ /* 0x000fca00078e00ff */
[----:B--2---:R-:W-:-:S05]  /*1200*/  LOP3.LUT R4, R4, 0xff000000, R5, 0xb8, !PT ;  /* 0xff00000004047812 */ /* 0x004fca00078eb805 */
[----:B------:R2:W-:Y:S01]  /*1210*/  STS [UR8+0x34], R4 ;  /* 0x00003404ff007988 */ /* 0x0005e20008000808 */
[----:B------:R-:W-:Y:S05]  /*1220*/  @P3 BRA `(.L_x_41) ;  /* 0x00000000001c3947 */ /* 0x000fea0003800000 */
[----:B--2---:R-:W2:Y:S01]  /*1230*/  LDS R4, [UR8+0x38] ;  /* 0x00003808ff047984 */ /* 0x004ea20008000800 */
[----:B------:R-:W-:-:S05]  /*1240*/  IMAD.MOV.U32 R5, RZ, RZ, 0x3f ;  /* 0x0000003fff057424 */ /* 0x000fca00078e00ff */
[----:B--2---:R-:W-:-:S05]  /*1250*/  LOP3.LUT R4, R4, 0xff, R5, 0xb8, !PT ;  /* 0x000000ff04047812 */ /* 0x004fca00078eb805 */
[----:B------:R4:W-:Y:S02]  /*1260*/  STS [UR8+0x38], R4 ;  /* 0x00003804ff007988 */ /* 0x0009e40008000808 */
.L_x_40:
[----:B------:R-:W-:Y:S05]  /*1270*/  @P3 BREAK.RELIABLE B3 ;  /* 0x0000000000033942 */ /* 0x000fea0003800100 */
[----:B------:R-:W-:Y:S05]  /*1280*/  @P3 BRA `(.L_x_42) ;  /* 0x00000000000c3947 */ /* 0x000fea0003800000 */
[----:B------:R2:W-:Y:S02]  /*1290*/  STS [UR8+0x20], R3 ;  /* 0x00002003ff007988 */ /* 0x0005e40008000808 */
.L_x_41:
[----:B------:R-:W-:Y:S05]  /*12a0*/  BSYNC.RELIABLE B3 ;  /* 0x0000000000037941 */ /* 0x000fea0003800100 */
.L_x_39:
[----:B------:R2:W-:Y:S02]  /*12b0*/  @!P3 STS [UR8+0x24], R2 ;  /* 0x00002402ff00b988 */ /* 0x0005e40008000808 */
.L_x_42:
[----:B------:R-:W-:Y:S05]  /*12c0*/  BSYNC.RECONVERGENT B4 ;  /* 0x0000000000047941 */ /* 0x000fea0003800200 */
.L_x_38:
[----:B------:R-:W-:Y:S05]  /*12d0*/  WARPSYNC.ALL ;  /* 0x0000000000007948 */ /* 0x000fea0003800000 */
[----:B------:R-:W-:Y:S01]  /*12e0*/  NOP ;  /* 0x0000000000007918 */ /* 0x000fe20000000000 */
[----:B------:R-:W-:Y:S04]  /*12f0*/  BSSY.RECONVERGENT B4, `(.L_x_43) ;  /* 0x000000e000047945 */ /* 0x000fe80003800200 */
[----:B------:R-:W-:Y:S05]  /*1300*/  @P3 BRA `(.L_x_44) ;  /* 0x0000000000303947 */ /* 0x000fea0003800000 */
[----:B--23--:R-:W2:Y:S01]  /*1310*/  LDS R3, [UR8+0x34] ;  /* 0x00003408ff037984 */ /* 0x00cea20008000800 */
[----:B----4-:R-:W3:Y:S03]  /*1320*/  LDC.64 R4, c[0x0][0x3b8] ;  /* 0x0000ee00ff047b82 */ /* 0x010ee60000000a00 */
[----:B------:R-:W4:Y:S01]  /*1330*/  LDS R2, [UR8+0x1c] ;  /* 0x00001c08ff027984 */ /* 0x000f220008000800 */
[C---:B---3--:R-:W-:Y:S01]  /*1340*/  SHF.L.U64.HI R5, R4.reuse, 0x1, R5 ;  /* 0x0000000104057819 */ /* 0x048fe20000010205 */
[----:B------:R-:W-:-:S03]  /*1350*/  IMAD.SHL.U32 R4, R4, 0x2, RZ ;  /* 0x0000000204047824 */ /* 0x000fc600078e00ff */
[--C-:B-----5:R-:W-:Y:S02]  /*1360*/  SHF.R.U32.HI R7, RZ, 0x4, R5.reuse ;  /* 0x00000004ff077819 */ /* 0x120fe40000011605 */
[----:B------:R-:W-:-:S05]  /*1370*/  SHF.R.U64 R4, R4, 0x4, R5 ;  /* 0x0000000404047819 */ /* 0x000fca0000001205 */
[----:B------:R3:W-:Y:S01]  /*1380*/  STS [UR8+0xc], R4 ;  /* 0x00000c04ff007988 */ /* 0x0007e20008000808 */
[----:B--2---:R-:W-:Y:S02]  /*1390*/  LOP3.LUT R3, R3, 0x7, RZ, 0xb8, !PT ;  /* 0x0000000703037812 */ /* 0x004fe400078eb8ff */
[----:B----4-:R-:W-:-:S03]  /*13a0*/  LOP3.LUT R2, R2, 0xf, R7, 0xb8, !PT ;  /* 0x0000000f02027812 */ /* 0x010fc600078eb807 */
[----:B------:R3:W-:Y:S04]  /*13b0*/  STS [UR8+0x34], R3 ;  /* 0x00003403ff007988 */ /* 0x0007e80008000808 */
[----:B------:R3:W-:Y:S02]  /*13c0*/  STS [UR8+0x1c], R2 ;  /* 0x00001c02ff007988 */ /* 0x0007e40008000808 */
.L_x_44:
[----:B------:R-:W-:Y:S05]  /*13d0*/  BSYNC.RECONVERGENT B4 ;  /* 0x0000000000047941 */ /* 0x000fea0003800200 */
.L_x_43:
[----:B------:R-:W-:Y:S04]  /*13e0*/  BSSY.RECONVERGENT B5, `(.L_x_45) ;  /* 0x000001a000057945 */ /* 0x000fe80003800200 */
[----:B------:R-:W-:Y:S04]  /*13f0*/  BSSY.RELIABLE B4, `(.L_x_46) ;  /* 0x0000015000047945 */ /* 0x000fe80003800100 */
[----:B------:R-:W-:Y:S05]  /*1400*/  @P3 BRA `(.L_x_47) ;  /* 0x0000000000203947 */ /* 0x000fea0003800000 */
[----:B--23--:R-:W2:Y:S02]  /*1410*/  LDS R2, [UR8+0x34] ;  /* 0x00003408ff027984 */ /* 0x00cea40008000800 */
[----:B--2---:R-:W-:-:S05]  /*1420*/  LOP3.LUT R2, R2, 0x38, RZ, 0xb8, !PT ;  /* 0x0000003802027812 */ /* 0x004fca00078eb8ff */
[----:B------:R2:W-:Y:S01]  /*1430*/  STS [UR8+0x34], R2 ;  /* 0x00003402ff007988 */ /* 0x0005e20008000808 */
[----:B------:R-:W-:Y:S05]  /*1440*/  @P3 BRA `(.L_x_48) ;  /* 0x0000000000203947 */ /* 0x000fea0003800000 */
[----:B--2---:R-:W2:Y:S01]  /*1450*/  LDS R2, [UR8+0x8] ;  /* 0x00000808ff027984 */ /* 0x004ea20008000800 */
[----:B------:R-:W-:-:S05]  /*1460*/  IMAD.MOV.U32 R3, RZ, RZ, 0x780 ;  /* 0x00000780ff037424 */ /* 0x000fca00078e00ff */
[----:B--2---:R-:W-:-:S05]  /*1470*/  LOP3.LUT R2, R2, 0x500, R3, 0xd8, !PT ;  /* 0x0000050002027812 */ /* 0x004fca00078ed803 */
[----:B------:R2:W-:Y:S02]  /*1480*/  STS [UR8+0x8], R2 ;  /* 0x00000802ff007988 */ /* 0x0005e40008000808 */
.L_x_47:
[----:B------:R-:W-:Y:S05]  /*1490*/  @P3 BRA `(.L_x_49) ;  /* 0x0000000000283947 */ /* 0x000fea0003800000 */
[----:B--23--:R-:W2:Y:S02]  /*14a0*/  LDS R2, [UR8+0x8] ;  /* 0x00000808ff027984 */ /* 0x00cea40008000800 */
[----:B--2---:R-:W-:-:S05]  /*14b0*/  LOP3.LUT R2, R2, 0x1800, RZ, 0xb8, !PT ;  /* 0x0000180002027812 */ /* 0x004fca00078eb8ff */
[----:B------:R3:W-:Y:S02]  /*14c0*/  STS [UR8+0x8], R2 ;  /* 0x00000802ff007988 */ /* 0x0007e40008000808 */
.L_x_48:
[----:B------:R-:W-:Y:S05]  /*14d0*/  @P3 BREAK.RELIABLE B4 ;  /* 0x0000000000043942 */ /* 0x000fea0003800100 */
[----:B------:R-:W-:Y:S05]  /*14e0*/  @P3 BRA `(.L_x_50) ;  /* 0x0000000000243947 */ /* 0x000fea0003800000 */
[----:B--23--:R-:W2:Y:S01]  /*14f0*/  LDS R2, [UR8+0x8] ;  /* 0x00000808ff027984 */ /* 0x00cea20008000800 */
[----:B------:R-:W-:-:S05]  /*1500*/  IMAD.MOV.U32 R3, RZ, RZ, 0x6000 ;  /* 0x00006000ff037424 */ /* 0x000fca00078e00ff */
[----:B--2---:R-:W-:-:S04]  /*1510*/  LOP3.LUT R2, R2, 0x6000, R3, 0xd8, !PT ;  /* 0x0000600002027812 */ /* 0x004fc800078ed803 */
[----:B------:R-:W-:-:S05]  /*1520*/  LOP3.LUT R2, R2, 0x400000, RZ, 0xb8, !PT ;  /* 0x0040000002027812 */ /* 0x000fca00078eb8ff */
[----:B------:R2:W-:Y:S02]  /*1530*/  STS [UR8+0x8], R2 ;  /* 0x00000802ff007988 */ /* 0x0005e40008000808 */
.L_x_49:
[----:B------:R-:W-:Y:S05]  /*1540*/  BSYNC.RELIABLE B4 ;  /* 0x0000000000047941 */ /* 0x000fea0003800100 */
.L_x_46:
[----:B--23--:R-:W2:Y:S02]  /*1550*/  @!P3 LDS R2, [UR8+0x8] ;  /* 0x00000808ff02b984 */ /* 0x00cea40008000800 */
[----:B--2---:R-:W-:-:S05]  /*1560*/  @!P3 LOP3.LUT R2, R2, 0x8000, RZ, 0xb8, !PT ;  /* 0x000080000202b812 */ /* 0x004fca00078eb8ff */
[----:B------:R2:W-:Y:S02]  /*1570*/  @!P3 STS [UR8+0x8], R2 ;  /* 0x00000802ff00b988 */ /* 0x0005e40008000808 */
.L_x_50:
[----:B------:R-:W-:Y:S05]  /*1580*/  BSYNC.RECONVERGENT B5 ;  /* 0x0000000000057941 */ /* 0x000fea0003800200 */
.L_x_45:
[----:B------:R-:W-:Y:S05]  /*1590*/  WARPSYNC.ALL ;  /* 0x0000000000007948 */ /* 0x000fea0003800000 */
[----:B------:R-:W-:Y:S01]  /*15a0*/  NOP ;  /* 0x0000000000007918 */ /* 0x000fe20000000000 */
[----:B------:R-:W-:-:S04]  /*15b0*/  UIADD3 UR4, UPT, UPT, UR4, 0x100, URZ ;  /* 0x0000010004047890 */ /* 0x000fc8000fffe0ff */
[----:B------:R-:W-:-:S04]  /*15c0*/  UIADD3 UR20, UP0, UPT, UR4, UR20, URZ ;  /* 0x0000001404147290 */ /* 0x000fc8000ff1e0ff */
[----:B------:R-:W-:Y:S01]  /*15d0*/  ULEA.HI.X.SX32 UR21, UR4, UR21, 0x1, UP0 ;  /* 0x0000001504157291 */ /* 0x000fe200080f0eff */
[----:B------:R-:W-:Y:S11]  /*15e0*/  @P0 BRA `(.L_x_51) ;  /* 0x0000000000300947 */ /* 0x000ff60003800000 */
[----:B--23--:R-:W2:Y:S01]  /*15f0*/  S2R R2, SR_LANEID ;  /* 0x0000000000027919 */ /* 0x00cea20000000000 */
[----:B------:R-:W-:Y:S05]  /*1600*/  WARPSYNC.ALL ;  /* 0x0000000000007948 */ /* 0x000fea0003800000 */
[----:B------:R-:W-:Y:S01]  /*1610*/  NOP ;  /* 0x0000000000007918 */ /* 0x000fe20000000000 */
[----:B--2-4-:R-:W-:-:S05]  /*1620*/  IMAD.SHL.U32 R4, R2, 0x4, RZ ;  /* 0x0000000402047824 */ /* 0x014fca00078e00ff */
[----:B------:R-:W2:Y:S01]  /*1630*/  LDS R5, [R4+UR8] ;  /* 0x0000000804057984 */ /* 0x000ea20008000800 */
[----:B------:R-:W-:-:S05]  /*1640*/  IADD3 R2, P1, PT, R4, UR20, RZ ;  /* 0x0000001404027c10 */ /* 0x000fca000ff3e0ff */
[----:B------:R-:W-:-:S05]  /*1650*/  IMAD.X R3, RZ, RZ, UR21, P1 ;  /* 0x00000015ff037e24 */ /* 0x000fca00088e06ff */
[----:B--2---:R2:W3:Y:S01]  /*1660*/  ATOMG.E.EXCH.STRONG.GPU PT, RZ, [R2], R5 ;  /* 0x0000000502ff73a8 */ /* 0x0044e200041ee100 */
[----:B------:R-:W-:-:S04]  /*1670*/  DEPBAR {5,4,3,2,1,0} ;  /* 0x0000003f0000791a */ /* 0x000fc80000000000 */
[----:B------:R-:W4:Y:S02]  /*1680*/  CCTL.E.C.LDCU.IV.DEEP [UR20] ;  /* 0x0000000014007540 */ /* 0x000f240009c08000 */
[----:B----4-:R2:W-:Y:S01]  /*1690*/  UTMACCTL.IV [UR20] ;  /* 0x00000000140079b9 */ /* 0x0105e20008000000 */
[----:B------:R-:W-:Y:S01]  /*16a0*/  NOP ;  /* 0x0000000000007918 */ /* 0x000fe20000000000 */
.L_x_51:
[----:B------:R-:W-:Y:S05]  /*16b0*/  @P0 BRA `(.L_x_52) ;  /* 0x00000000000c0947 */ /* 0x000fea0003800000 */
[----:B------:R0:W-:Y:S01]  /*16c0*/  UTMACMDFLUSH ;  /* 0x00000000000079b7 */ /* 0x0001e20000000000 */
[----:B------:R-:W-:Y:S05]  /*16d0*/  @P0 BRA `(.L_x_52) ;  /* 0x0000000000040947 */ /* 0x000fea0003800000 */
[----:B------:R-:W-:-:S04]  /*16e0*/  DEPBAR.LE SB0, 0x0 ;  /* 0x000080000000791a */ /* 0x000fc80000000000 */
.L_x_52:
[----:B------:R-:W-:Y:S05]  /*16f0*/  WARPSYNC.ALL ;  /* 0x0000000000007948 */ /* 0x000fea0003800000 */
[----:B------:R-:W-:Y:S01]  /*1700*/  NOP ;  /* 0x0000000000007918 */ /* 0x000fe20000000000 */
[----:B---3--:R-:W-:Y:S01]  /*1710*/  BAR.SYNC.DEFER_BLOCKING 0x0 ;  /* 0x0000000000007b1d */ /* 0x008fe20000010000 */
[----:B--2---:R-:W-:Y:S01]  /*1720*/  SHF.R.U32.HI R2, RZ, 0x5, R0 ;  /* 0x00000005ff027819 */ /* 0x004fe20000011600 */
[----:B------:R-:W-:-:S03]  /*1730*/  UIADD3 UR12, UPT, UPT, UR8, 0x8020, URZ ;  /* 0x00008020080c7890 */ /* 0x000fc6000fffe0ff */
[----:B------:R-:W-:Y:S01]  /*1740*/  R2UR UR22, R2 ;  /* 0x00000000021672ca */ /* 0x000fe200000e0000 */
[----:B------:R-:W-:Y:S01]  /*1750*/  VOTEU.ALL UP0, P3 ;  /* 0x0000000000ff7886 */ /* 0x000fe20001800000 */
[----:B------:R-:W-:Y:S01]  /*1760*/  UMOV UR4, 0x1 ;  /* 0x0000000100047882 */ /* 0x000fe20000000000 */
[----:B------:R-:W-:Y:S01]  /*1770*/  VOTEU.ALL UP1, P3 ;  /* 0x0000000000ff7886 */ /* 0x000fe20001820000 */
[----:B------:R-:W-:Y:S02]  /*1780*/  BSSY.RECONVERGENT B5, `(.L_x_53) ;  /* 0x0000018000057945 */ /* 0x000fe40003800200 */
[----:B------:R-:W-:-:S04]  /*1790*/  @!UP0 UIADD3 UR10, UPT, UPT, -UR4, 0x100000, URZ ;  /* 0x00100000040a8890 */ /* 0x000fc8000fffe1ff */
[----:B------:R-:W-:Y:S02]  /*17a0*/  @!UP0 USHF.L.U32 UR11, UR10, 0xb, URZ ;  /* 0x0000000b0a0b8899 */ /* 0x000fe400080006ff */
[----:B------:R-:W-:Y:S02]  /*17b0*/  @!UP0 USHF.L.U32 UR10, UR10, 0x1, URZ ;  /* 0x000000010a0a8899 */ /* 0x000fe400080006ff */
[----:B------:R-:W-:-:S04]  /*17c0*/  @!UP0 UIADD3 UR4, UPT, UPT, -UR4, 0x100000, URZ ;  /* 0x0010000004048890 */ /* 0x000fc8000fffe1ff */
[----:B------:R-:W-:Y:S02]  /*17d0*/  @!UP0 USHF.L.U32 UR5, UR4, 0xb, URZ ;  /* 0x0000000b04058899 */ /* 0x000fe400080006ff */
[----:B------:R-:W-:Y:S01]  /*17e0*/  @!UP0 USHF.L.U32 UR4, UR4, 0x1, URZ ;  /* 0x0000000104048899 */ /* 0x000fe200080006ff */
[----:B------:R-:W-:Y:S01]  /*17f0*/  VOTEU.ALL UP0, P3 ;  /* 0x0000000000ff7886 */ /* 0x000fe20001800000 */
[----:B------:R-:W2:Y:S04]  /*1800*/  FENCE.VIEW.ASYNC.S ;  /* 0x00000000000073c6 */ /* 0x000ea80000000000 */
[----:B--2---:R2:W3:Y:S06]  /*1810*/  @!UP0 SYNCS.EXCH.64 URZ, [UR8+0x8000], UR10 ;  /* 0x0080000a08ff85b2 */ /* 0x0044ec0008000100 */
[----:B------:R2:W3:Y:S02]  /*1820*/  @!UP1 SYNCS.EXCH.64 URZ, [UR8+0x8020], UR4 ;  /* 0x0080200408ff95b2 */ /* 0x0004e40008000100 */
[----:B---3--:R-:W-:Y:S06]  /*1830*/  BAR.SYNC.DEFER_BLOCKING 0x0 ;  /* 0x0000000000007b1d */ /* 0x008fec0000010000 */
[----:B------:R-:W-:Y:S05]  /*1840*/  @P3 BRA `(.L_x_54) ;  /* 0x00000000002c3947 */ /* 0x000fea0003800000 */
[----:B--2---:R-:W-:Y:S02]  /*1850*/  UMOV UR4, 0x1 ;  /* 0x0000000100047882 */ /* 0x004fe40000000000 */
[----:B------:R-:W-:-:S04]  /*1860*/  UIADD3 UR10, UPT, UPT, -UR4, 0x100000, URZ ;  /* 0x00100000040a7890 */ /* 0x000fc8000fffe1ff */
[----:B------:R-:W-:Y:S02]  /*1870*/  USHF.L.U32 UR11, UR10, 0xb, URZ ;  /* 0x0000000b0a0b7899 */ /* 0x000fe400080006ff */
[----:B------:R-:W-:Y:S02]  /*1880*/  USHF.L.U32 UR10, UR10, 0x1, URZ ;  /* 0x000000010a0a7899 */ /* 0x000fe400080006ff */
[----:B------:R-:W-:-:S04]  /*1890*/  UIADD3 UR4, UPT, UPT, -UR4, 0x100000, URZ ;  /* 0x0010000004047890 */ /* 0x000fc8000fffe1ff */
[----:B------:R-:W-:Y:S02]  /*18a0*/  USHF.L.U32 UR5, UR4, 0xb, URZ ;  /* 0x0000000b04057899 */ /* 0x000fe400080006ff */
[----:B------:R-:W-:Y:S01]  /*18b0*/  USHF.L.U32 UR4, UR4, 0x1, URZ ;  /* 0x0000000104047899 */ /* 0x000fe200080006ff */
[----:B------:R-:W2:Y:S03]  /*18c0*/  FENCE.VIEW.ASYNC.S ;  /* 0x00000000000073c6 */ /* 0x000ea60000000000 */
[----:B--2---:R3:W2:Y:S08]  /*18d0*/  SYNCS.EXCH.64 URZ, [UR8+0x8008], UR10 ;  /* 0x0080080a08ff75b2 */ /* 0x0046b00008000100 */
[----:B------:R3:W4:Y:S02]  /*18e0*/  SYNCS.EXCH.64 URZ, [UR8+0x8028], UR4 ;  /* 0x0080280408ff75b2 */ /* 0x0007240008000100 */
[----:B---3--:R-:W-:Y:S01]  /*18f0*/  NOP ;  /* 0x0000000000007918 */ /* 0x008fe20000000000 */
.L_x_54:
[----:B--2---:R-:W-:Y:S05]  /*1900*/  BSYNC.RECONVERGENT B5 ;  /* 0x0000000000057941 */ /* 0x004fea0003800200 */
.L_x_53:
[----:B----4-:R-:W-:Y:S06]  /*1910*/  BAR.SYNC.DEFER_BLOCKING 0x0 ;  /* 0x0000000000007b1d */ /* 0x010fec0000010000 */
[----:B------:R-:W-:Y:S04]  /*1920*/  BSSY.RECONVERGENT B5, `(.L_x_55) ;  /* 0x000000d000057945 */ /* 0x000fe80003800200 */
[----:B------:R-:W-:Y:S05]  /*1930*/  @P3 BRA `(.L_x_56) ;  /* 0x00000000002c3947 */ /* 0x000fea0003800000 */
[----:B------:R-:W-:Y:S02]  /*1940*/  UMOV UR4, 0x1 ;  /* 0x0000000100047882 */ /* 0x000fe40000000000 */
[----:B------:R-:W-:-:S04]  /*1950*/  UIADD3 UR10, UPT, UPT, -UR4, 0x100000, URZ ;  /* 0x00100000040a7890 */ /* 0x000fc8000fffe1ff */
[----:B------:R-:W-:Y:S02]  /*1960*/  USHF.L.U32 UR11, UR10, 0xb, URZ ;  /* 0x0000000b0a0b7899 */ /* 0x000fe400080006ff */
[----:B------:R-:W-:Y:S02]  /*1970*/  USHF.L.U32 UR10, UR10, 0x1, URZ ;  /* 0x000000010a0a7899 */ /* 0x000fe400080006ff */
[----:B------:R-:W-:-:S04]  /*1980*/  UIADD3 UR4, UPT, UPT, -UR4, 0x100000, URZ ;  /* 0x0010000004047890 */ /* 0x000fc8000fffe1ff */
[----:B------:R-:W-:Y:S02]  /*1990*/  USHF.L.U32 UR5, UR4, 0xb, URZ ;  /* 0x0000000b04057899 */ /* 0x000fe400080006ff */
[----:B------:R-:W-:Y:S01]  /*19a0*/  USHF.L.U32 UR4, UR4, 0x1, URZ ;  /* 0x0000000104047899 */ /* 0x000fe200080006ff */
[----:B------:R-:W2:Y:S03]  /*19b0*/  FENCE.VIEW.ASYNC.S ;  /* 0x00000000000073c6 */ /* 0x000ea60000000000 */
[----:B--2---:R2:W3:Y:S08]  /*19c0*/  SYNCS.EXCH.64 URZ, [UR8+0x8010], UR10 ;  /* 0x0080100a08ff75b2 */ /* 0x0044f00008000100 */
[----:B------:R2:W4:Y:S01]  /*19d0*/  SYNCS.EXCH.64 URZ, [UR8+0x8030], UR4 ;  /* 0x0080300408ff75b2 */ /* 0x0005220008000100 */
[----:B------:R-:W-:Y:S01]  /*19e0*/  NOP ;  /* 0x0000000000007918 */ /* 0x000fe20000000000 */
.L_x_56:
[----:B--2---:R-:W-:Y:S05]  /*19f0*/  BSYNC.RECONVERGENT B5 ;  /* 0x0000000000057941 */ /* 0x004fea0003800200 */
.L_x_55:
[----:B---34-:R-:W-:Y:S01]  /*1a00*/  BAR.SYNC.DEFER_BLOCKING 0x0 ;  /* 0x0000000000007b1d */ /* 0x018fe20000010000 */
[----:B------:R-:W-:Y:S01]  /*1a10*/  USHF.L.U32 UR15, UR7, 0x6, URZ ;  /* 0x00000006070f7899 */ /* 0x000fe200080006ff */
[----:B------:R-:W-:Y:S01]  /*1a20*/  ISETP.GE.AND P0, PT, R6, 0x1, PT ;  /* 0x000000010600780c */ /* 0x000fe20003f06270 */
[----:B------:R-:W-:-:S03]  /*1a30*/  USHF.L.U32 UR19, UR9, 0x6, URZ ;  /* 0x0000000609137899 */ /* 0x000fc600080006ff */
        /* <DEDUP_REMOVED lines=13> */
.L_x_58:
[----:B--2---:R-:W-:Y:S05]  /*1b10*/  BSYNC.RECONVERGENT B5 ;  /* 0x0000000000057941 */ /* 0x004fea0003800200 */
.L_x_57:
[----:B------:R-:W-:Y:S05]  /*1b20*/  @!P0 BRA `(.L_x_59) ;  /* 0x0000000800108947 */ /* 0x000fea0003800000 */
[----:B---34-:R-:W-:Y:S01]  /*1b30*/  BAR.SYNC.DEFER_BLOCKING 0x0 ;  /* 0x0000000000007b1d */ /* 0x018fe20000010000 */
[----:B------:R-:W-:Y:S01]  /*1b40*/  @!P3 IMAD.MOV.U32 R2, RZ, RZ, 0x2000 ;  /* 0x00002000ff02b424 */ /* 0x000fe200078e00ff */
[----:B------:R-:W-:Y:S02]  /*1b50*/  ELECT P1, URZ, PT ;  /* 0x0000000000ff782f */ /* 0x000fe40003820000 */
[----:B------:R-:W-:Y:S02]  /*1b60*/  ELECT P0, URZ, PT ;  /* 0x0000000000ff782f */ /* 0x000fe40003800000 */
[C---:B------:R-:W-:Y:S01]  /*1b70*/  ISETP.LT.U32.AND P1, PT, R20.reuse, 0x20, P1 ;  /* 0x000000201400780c */ /* 0x040fe20000f21070 */
[----:B------:R-:W-:Y:S01]  /*1b80*/  UMOV UR11, UR15 ;  /* 0x0000000f000b7c82 */ /* 0x000fe20008000000 */
[----:B------:R-:W-:Y:S01]  /*1b90*/  ISETP.LT.U32.AND P0, PT, R20, 0x20, P0 ;  /* 0x000000201400780c */ /* 0x000fe20000701070 */
[----:B------:R-:W-:-:S10]  /*1ba0*/  UIADD3 UR16, UPT, UPT, UR8, 0x4000, URZ ;  /* 0x0000400008107890 */ /* 0x000fd4000fffe0ff */
[----:B------:R-:W-:Y:S01]  /*1bb0*/  VOTEU.ANY UP0, P1 ;  /* 0x0000000000ff7886 */ /* 0x000fe20000800100 */
[----:B------:R-:W-:Y:S01]  /*1bc0*/  VOTEU.ANY UP2, P1 ;  /* 0x0000000000ff7886 */ /* 0x000fe20000840100 */
[----:B------:R-:W-:Y:S01]  /*1bd0*/  VOTEU.ANY UP1, P0 ;  /* 0x0000000000ff7886 */ /* 0x000fe20000020100 */
[----:B------:R-:W-:Y:S01]  /*1be0*/  VOTEU.ANY UP3, P0 ;  /* 0x0000000000ff7886 */ /* 0x000fe20000060100 */
[----:B------:R2:W-:Y:S01]  /*1bf0*/  @!P3 SYNCS.ARRIVE.TRANS64 RZ, [UR8+0x8000], R2 ;  /* 0x00800002ffffb9a7 */ /* 0x0005e20008000008 */
[----:B------:R3:W-:Y:S06]  /*1c00*/  MEMBAR.ALL.CTA ;  /* 0x0000000000007992 */ /* 0x0007ec0000008000 */
[----:B---3--:R-:W3:Y:S01]  /*1c10*/  FENCE.VIEW.ASYNC.S ;  /* 0x00000000000073c6 */ /* 0x008ee20000000000 */
[----:B------:R-:W-:Y:S01]  /*1c20*/  @UP0 UIADD3 UR9, UPT, UPT, UR8, 0x8000, URZ ;  /* 0x0000800008090890 */ /* 0x000fe2000fffe0ff */
[----:B------:R-:W-:Y:S01]  /*1c30*/  @UP0 UMOV UR10, URZ ;  /* 0x000000ff000a0c82 */ /* 0x000fe20008000000 */
[----:B------:R-:W-:Y:S01]  /*1c40*/  @UP1 UIADD3 UR17, UPT, UPT, UR8, 0x8000, URZ ;  /* 0x0000800008111890 */ /* 0x000fe2000fffe0ff */
[----:B------:R-:W-:Y:S01]  /*1c50*/  @UP1 UMOV UR18, URZ ;  /* 0x000000ff00121c82 */ /* 0x000fe20008000000 */
[----:B------:R-:W-:Y:S01]  /*1c60*/  UISETP.NE.U32.AND UP0, UPT, UR22, URZ, UPT ;  /* 0x000000ff1600728c */ /* 0x000fe2000bf05070 */
[----:B---3--:R-:W-:Y:S06]  /*1c70*/  BAR.SYNC.DEFER_BLOCKING 0x0 ;  /* 0x0000000000007b1d */ /* 0x008fec0000010000 */
[----:B------:R2:W-:Y:S02]  /*1c80*/  @UP2 UTMALDG.2D [UR8], [UR24] ;  /* 0x00000008180025b4 */ /* 0x0005e40008008000 */
[----:B------:R-:W-:Y:S06]  /*1c90*/  BAR.SYNC.DEFER_BLOCKING 0x0 ;  /* 0x0000000000007b1d */ /* 0x000fec0000010000 */
[----:B------:R2:W-:Y:S02]  /*1ca0*/  @UP3 UTMALDG.2D [UR16], [UR26] ;  /* 0x000000101a0035b4 */ /* 0x0005e40008008000 */
[----:B------:R-:W-:Y:S06]  /*1cb0*/  BAR.SYNC.DEFER_BLOCKING 0x0 ;  /* 0x0000000000007b1d */ /* 0x000fec0000010000 */
[----:B------:R-:W3:Y:S02]  /*1cc0*/  SYNCS.PHASECHK.TRANS64.TRYWAIT P0, [UR8+0x8000], RZ ;  /* 0x008000ffff0075a7 */ /* 0x000ee40008001108 */
[----:B--23--:R-:W-:Y:S05]  /*1cd0*/  @!P0 BRA `(.L_x_60) ;  /* 0x0000000c00608947 */ /* 0x00cfea0003800000 */
.L_x_78:
[----:B------:R-:W-:Y:S05]  /*1ce0*/  BRA.U UP0, `(.L_x_61) ;  /* 0x00000001004c7547 */ /* 0x000fea000b800000 */
[----:B------:R-:W-:Y:S02]  /*1cf0*/  USHF.R.U32.HI UR4, URZ, 0x4, UR8 ;  /* 0x00000004ff047899 */ /* 0x000fe40008011608 */
[----:B------:R-:W-:Y:S02]  /*1d00*/  USHF.R.U32.HI UR6, URZ, 0x4, UR16 ;  /* 0x00000004ff067899 */ /* 0x000fe40008011610 */
[----:B------:R-:W-:Y:S02]  /*1d10*/  USGXT.U32 UR4, UR4, 0xe ;  /* 0x0000000e0404789a */ /* 0x000fe40008000000 */
[----:B------:R-:W-:Y:S01]  /*1d20*/  USGXT.U32 UR6, UR6, 0xe ;  /* 0x0000000e0606789a */ /* 0x000fe20008000000 */
[----:B------:R-:W-:Y:S01]  /*1d30*/  UMOV UR10, 0xfffffffe ;  /* 0xfffffffe000a7882 */ /* 0x000fe20000000000 */
[----:B------:R-:W-:Y:S01]  /*1d40*/  UMOV UR11, 0x7fffbfdf ;  /* 0x7fffbfdf000b7882 */ /* 0x000fe20000000000 */
[----:B------:R-:W-:Y:S01]  /*1d50*/  UMOV UR5, URZ ;  /* 0x000000ff00057c82 */ /* 0x000fe20008000000 */
[----:B------:R-:W-:Y:S01]  /*1d60*/  UMOV UR7, URZ ;  /* 0x000000ff00077c82 */ /* 0x000fe20008000000 */
[----:B------:R-:W-:-:S02]  /*1d70*/  UIADD3.64 UR16, UPT, UPT, UR4, -UR10, URZ ;  /* 0x8000000a04107297 */ /* 0x000fc4000fffe0ff */
[----:B------:R-:W-:Y:S01]  /*1d80*/  UIADD3.64 UR10, UPT, UPT, UR6, -UR10, URZ ;  /* 0x8000000a060a7297 */ /* 0x000fe2000fffe0ff */
[----:B------:R-:W-:Y:S01]  /*1d90*/  UMOV UR28, 0x0 ;  /* 0x00000000001c7882 */ /* 0x000fe20000000000 */
[----:B------:R-:W-:Y:S01]  /*1da0*/  UMOV UR29, 0x4100490 ;  /* 0x04100490001d7882 */ /* 0x000fe20000000000 */
[----:B------:R-:W-:Y:S01]  /*1db0*/  UMOV UR5, 0x80004020 ;  /* 0x8000402000057882 */ /* 0x000fe20000000000 */
[----:B------:R-:W-:Y:S01]  /*1dc0*/  UMOV UR7, 0x80004020 ;  /* 0x8000402000077882 */ /* 0x000fe20000000000 */
[----:B------:R-:W-:Y:S01]  /*1dd0*/  UMOV UR30, 0x0 ;  /* 0x00000000001e7882 */ /* 0x000fe20000000000 */
[----:B------:R-:W-:Y:S01]  /*1de0*/  UMOV UR31, 0x4100490 ;  /* 0x04100490001f7882 */ /* 0x000fe20000000000 */
[----:B------:R2:W-:Y:S02]  /*1df0*/  UTCHMMA gdesc[UR4], gdesc[UR6], tmem[UR23], tmem[UR28], idesc[UR29], !UPT ;  /* 0x00ff1c06040075ea */ /* 0x0005e4000f800017 */
[----:B------:R2:W-:Y:S01]  /*1e00*/  UTCHMMA gdesc[UR16], gdesc[UR10], tmem[UR23], tmem[UR30], idesc[UR31], UPT ;  /* 0x00ff1e0a100075ea */ /* 0x0005e2000b800017 */
[----:B------:R-:W-:-:S02]  /*1e10*/  NOP ;  /* 0x0000000000007918 */ /* 0x000fc40000000000 */
.L_x_61:
[----:B------:R-:W-:Y:S01]  /*1e20*/  ELECT P0, URZ, PT ;  /* 0x0000000000ff782f */ /* 0x000fe20003800000 */
[----:B--2---:R-:W-:Y:S01]  /*1e30*/  UMOV UR4, UR12 ;  /* 0x0000000c00047c82 */ /* 0x004fe20008000000 */
[----:B------:R-:W-:Y:S02]  /*1e40*/  UMOV UR5, URZ ;  /* 0x000000ff00057c82 */ /* 0x000fe40008000000 */
[----:B------:R-:W-:-:S13]  /*1e50*/  ISETP.LT.U32.AND P0, PT, R20, 0x20, P0 ;  /* 0x000000201400780c */ /* 0x000fda0000701070 */
[----:B------:R-:W-:Y:S01]  /*1e60*/  VOTEU.ANY UP0, P0 ;  /* 0x0000000000ff7886 */ /* 0x000fe20000000100 */
[----:B------:R-:W-:Y:S01]  /*1e70*/  VOTEU.ANY UP1, P0 ;  /* 0x0000000000ff7886 */ /* 0x000fe20000020100 */
[----:B------:R-:W-:-:S03]  /*1e80*/  ISETP.GE.U32.AND P0, PT, R6, 0x21, PT ;  /* 0x000000210600780c */ /* 0x000fc60003f06070 */
[----:B------:R-:W-:Y:S02]  /*1e90*/  @UP0 UMOV UR4, UR4 ;  /* 0x0000000400040c82 */ /* 0x000fe40008000000 */
[----:B------:R2:W-:Y:S01]  /*1ea0*/  @UP1 UTCBAR [UR4], URZ ;  /* 0x000000ff040013e9 */ /* 0x0005e200080000ff */
[----:B------:R-:W-:Y:S06]  /*1eb0*/  BAR.SYNC.DEFER_BLOCKING 0x0 ;  /* 0x0000000000007b1d */ /* 0x000fec0000010000 */
[----:B------:R-:W3:Y:S02]  /*1ec0*/  SYNCS.PHASECHK.TRANS64.TRYWAIT P1, [UR8+0x8020], RZ ;  /* 0x008020ffff0075a7 */ /* 0x000ee40008021108 */
[----:B--23--:R-:W-:Y:S05]  /*1ed0*/  @!P1 BRA `(.L_x_62) ;  /* 0x0000000800ec9947 */ /* 0x00cfea0003800000 */
.L_x_79:
[----:B------:R-:W-:Y:S01]  /*1ee0*/  UMOV UR4, URZ ;  /* 0x000000ff00047c82 */ /* 0x000fe20008000000 */
[----:B------:R-:W-:Y:S05]  /*1ef0*/  @!P0 BRA `(.L_x_59) ;  /* 0x00000004001c8947 */ /* 0x000fea0003800000 */
[----:B------:R-:W2:Y:S01]  /*1f00*/  LDCU UR29, c[0x0][0x3a0] ;  /* 0x00007400ff1d77ac */ /* 0x000ea20008000800 */
[----:B------:R-:W-:Y:S01]  /*1f10*/  UMOV UR9, 0x1 ;  /* 0x0000000100097882 */ /* 0x000fe20000000000 */
[----:B------:R-:W-:-:S05]  /*1f20*/  UMOV UR14, 0x20 ;  /* 0x00000020000e7882 */ /* 0x000fca0000000000 */
.L_x_66:
[----:B------:R-:W-:Y:S01]  /*1f30*/  BAR.SYNC.DEFER_BLOCKING 0x0 ;  /* 0x0000000000007b1d */ /* 0x000fe20000010000 */
[----:B------:R-:W-:Y:S01]  /*1f40*/  ULEA UR28, UR9, UR8, 0x3 ;  /* 0x00000008091c7291 */ /* 0x000fe2000f8e18ff */
[----:B------:R-:W-:Y:S01]  /*1f50*/  @!P3 IMAD.MOV.U32 R2, RZ, RZ, 0x2000 ;  /* 0x00002000ff02b424 */ /* 0x000fe200078e00ff */
[----:B------:R-:W-:Y:S01]  /*1f60*/  ELECT P1, URZ, PT ;  /* 0x0000000000ff782f */ /* 0x000fe20003820000 */
[----:B------:R-:W-:-:S03]  /*1f70*/  ULEA UR12, UR9, UR8, 0xc ;  /* 0x00000008090c7291 */ /* 0x000fc6000f8e60ff */
[----:B------:R-:W-:Y:S02]  /*1f80*/  ISETP.LT.U32.AND P1, PT, R20, 0x20, P1 ;  /* 0x000000201400780c */ /* 0x000fe40000f21070 */
[----:B------:R-:W-:Y:S01]  /*1f90*/  ELECT P0, URZ, PT ;  /* 0x0000000000ff782f */ /* 0x000fe20003800000 */
[----:B------:R-:W-:-:S03]  /*1fa0*/  UIADD3 UR16, UPT, UPT, UR12, 0x4000, URZ ;  /* 0x000040000c107890 */ /* 0x000fc6000fffe0ff */
[----:B------:R-:W-:Y:S01]  /*1fb0*/  ISETP.LT.U32.AND P0, PT, R20, 0x20, P0 ;  /* 0x000000201400780c */ /* 0x000fe20000701070 */
[----:B------:R-:W-:Y:S01]  /*1fc0*/  UMOV UR18, UR14 ;  /* 0x0000000e00127c82 */ /* 0x000fe20008000000 */
[----:B------:R-:W-:-:S05]  /*1fd0*/  USHF.L.U32 UR5, UR4, 0x1f, URZ ;  /* 0x0000001f04057899 */ /* 0x000fca00080006ff */
[----:B------:R-:W-:Y:S01]  /*1fe0*/  VOTEU.ANY UP0, P1 ;  /* 0x0000000000ff7886 */ /* 0x000fe20000800100 */
[----:B------:R3:W-:Y:S01]  /*1ff0*/  @!P3 SYNCS.ARRIVE.TRANS64 RZ, [UR28+0x8000], R2 ;  /* 0x00800002ffffb9a7 */ /* 0x0007e2000800001c */
[----:B------:R4:W-:Y:S06]  /*2000*/  MEMBAR.ALL.CTA ;  /* 0x0000000000007992 */ /* 0x0009ec0000008000 */
[----:B----4-:R-:W4:Y:S01]  /*2010*/  FENCE.VIEW.ASYNC.S ;  /* 0x00000000000073c6 */ /* 0x010f220000000000 */
[----:B------:R-:W-:Y:S01]  /*2020*/  @UP0 UIADD3 UR13, UPT, UPT, UR28, 0x8000, URZ ;  /* 0x000080001c0d0890 */ /* 0x000fe2000fffe0ff */
[----:B----4-:R-:W-:Y:S01]  /*2030*/  VOTEU.ANY UP0, P1 ;  /* 0x0000000000ff7886 */ /* 0x010fe20000800100 */
[----:B------:R-:W-:Y:S01]  /*2040*/  VOTEU.ANY UP1, P0 ;  /* 0x0000000000ff7886 */ /* 0x000fe20000020100 */
[----:B---3--:R-:W-:-:S04]  /*2050*/  IMAD.U32 R2, RZ, RZ, UR5 ;  /* 0x00000005ff027e24 */ /* 0x008fc8000f8e00ff */
[----:B------:R-:W-:Y:S01]  /*2060*/  @UP1 UIADD3 UR17, UPT, UPT, UR28, 0x8000, URZ ;  /* 0x000080001c111890 */ /* 0x000fe2000fffe0ff */
[----:B------:R-:W-:Y:S01]  /*2070*/  VOTEU.ANY UP1, P0 ;  /* 0x0000000000ff7886 */ /* 0x000fe20000020100 */
[----:B------:R-:W-:Y:S06]  /*2080*/  BAR.SYNC.DEFER_BLOCKING 0x0 ;  /* 0x0000000000007b1d */ /* 0x000fec0000010000 */
[----:B------:R3:W-:Y:S01]  /*2090*/  @UP0 UTMALDG.2D [UR12], [UR24] ;  /* 0x0000000c180005b4 */ /* 0x0007e20008008000 */
[----:B------:R-:W-:Y:S01]  /*20a0*/  UISETP.NE.U32.AND UP0, UPT, UR22, URZ, UPT ;  /* 0x000000ff1600728c */ /* 0x000fe2000bf05070 */
[----:B------:R-:W-:Y:S06]  /*20b0*/  BAR.SYNC.DEFER_BLOCKING 0x0 ;  /* 0x0000000000007b1d */ /* 0x000fec0000010000 */
[----:B------:R3:W-:Y:S02]  /*20c0*/  @UP1 UTMALDG.2D [UR16], [UR26] ;  /* 0x000000101a0015b4 */ /* 0x0007e40008008000 */
[----:B------:R-:W-:Y:S06]  /*20d0*/  BAR.SYNC.DEFER_BLOCKING 0x0 ;  /* 0x0000000000007b1d */ /* 0x000fec0000010000 */
[----:B------:R-:W4:Y:S02]  /*20e0*/  SYNCS.PHASECHK.TRANS64.TRYWAIT P0, [UR28+0x8000], R2 ;  /* 0x00800002ff0075a7 */ /* 0x000f24000800111c */
[----:B---34-:R-:W-:Y:S05]  /*20f0*/  @!P0 BRA `(.L_x_63) ;  /* 0x0000000800708947 */ /* 0x018fea0003800000 */
.L_x_80:
[----:B------:R-:W-:Y:S05]  /*2100*/  BRA.U UP0, `(.L_x_64) ;  /* 0x00000001004c7547 */ /* 0x000fea000b800000 */
[----:B------:R-:W-:Y:S02]  /*2110*/  USHF.R.U32.HI UR10, URZ, 0x4, UR12 ;  /* 0x00000004ff0a7899 */ /* 0x000fe4000801160c */
[----:B------:R-:W-:Y:S02]  /*2120*/  USHF.R.U32.HI UR12, URZ, 0x4, UR16 ;  /* 0x00000004ff0c7899 */ /* 0x000fe40008011610 */
[----:B------:R-:W-:Y:S02]  /*2130*/  USGXT.U32 UR10, UR10, 0xe ;  /* 0x0000000e0a0a789a */ /* 0x000fe40008000000 */
[----:B------:R-:W-:Y:S02]  /*2140*/  USGXT.U32 UR12, UR12, 0xe ;  /* 0x0000000e0c0c789a */ /* 0x000fe40008000000 */
[----:B------:R-:W-:Y:S02]  /*2150*/  UIADD3 UR16, UP0, UPT, UR10, 0x2, URZ ;  /* 0x000000020a107890 */ /* 0x000fe4000ff1e0ff */
[----:B------:R-:W-:Y:S01]  /*2160*/  UIADD3 UR30, UP1, UPT, UR12, 0x2, URZ ;  /* 0x000000020c1e7890 */ /* 0x000fe2000ff3e0ff */
[----:B------:R-:W-:Y:S01]  /*2170*/  UMOV UR5, URZ ;  /* 0x000000ff00057c82 */ /* 0x000fe20008000000 */
[----:B------:R-:W-:Y:S01]  /*2180*/  UMOV UR6, URZ ;  /* 0x000000ff00067c82 */ /* 0x000fe20008000000 */
[----:B------:R-:W-:-:S02]  /*2190*/  UIADD3.X UR17, UPT, UPT, UR5, -0x7fffbfe0, URZ, UP0, !UPT ;  /* 0x8000402005117890 */ /* 0x000fc400087fe4ff */
[----:B------:R-:W-:Y:S01]  /*21a0*/  UIADD3.X UR31, UPT, UPT, UR6, -0x7fffbfe0, URZ, UP1, !UPT ;  /* 0x80004020061f7890 */ /* 0x000fe20008ffe4ff */
[----:B------:R-:W-:Y:S01]  /*21b0*/  UMOV UR32, 0x0 ;  /* 0x0000000000207882 */ /* 0x000fe20000000000 */
[----:B------:R-:W-:Y:S01]  /*21c0*/  UMOV UR33, 0x4100490 ;  /* 0x0410049000217882 */ /* 0x000fe20000000000 */
[----:B------:R-:W-:Y:S01]  /*21d0*/  UMOV UR11, 0x80004020 ;  /* 0x80004020000b7882 */ /* 0x000fe20000000000 */
[----:B------:R-:W-:Y:S01]  /*21e0*/  UMOV UR13, 0x80004020 ;  /* 0x80004020000d7882 */ /* 0x000fe20000000000 */
[----:B------:R-:W-:Y:S01]  /*21f0*/  UMOV UR6, 0x0 ;  /* 0x0000000000067882 */ /* 0x000fe20000000000 */
[----:B------:R-:W-:Y:S01]  /*2200*/  UMOV UR7, 0x4100490 ;  /* 0x0410049000077882 */ /* 0x000fe20000000000 */
[----:B------:R3:W-:Y:S02]  /*2210*/  UTCHMMA gdesc[UR10], gdesc[UR12], tmem[UR23], tmem[UR32], idesc[UR33], UPT ;  /* 0x00ff200c0a0075ea */ /* 0x0007e4000b800017 */
[----:B------:R3:W-:Y:S01]  /*2220*/  UTCHMMA gdesc[UR16], gdesc[UR30], tmem[UR23], tmem[UR6], idesc[UR7], UPT ;  /* 0x00ff061e100075ea */ /* 0x0007e2000b800017 */
[----:B------:R-:W-:-:S02]  /*2230*/  NOP ;  /* 0x0000000000007918 */ /* 0x000fc40000000000 */
.L_x_64:
[----:B------:R-:W-:Y:S01]  /*2240*/  ELECT P0, URZ, PT ;  /* 0x0000000000ff782f */ /* 0x000fe20003800000 */
[----:B---3--:R-:W-:-:S03]  /*2250*/  UIADD3 UR6, UPT, UPT, UR28, 0x8020, URZ ;  /* 0x000080201c067890 */ /* 0x008fc6000fffe0ff */
[----:B------:R-:W-:Y:S01]  /*2260*/  ISETP.LT.U32.AND P0, PT, R20, 0x20, P0 ;  /* 0x000000201400780c */ /* 0x000fe20000701070 */
[----:B------:R-:W-:-:S12]  /*2270*/  UMOV UR7, URZ ;  /* 0x000000ff00077c82 */ /* 0x000fd80008000000 */
[----:B------:R-:W-:Y:S01]  /*2280*/  VOTEU.ANY UP0, P0 ;  /* 0x0000000000ff7886 */ /* 0x000fe20000000100 */
[----:B------:R-:W-:-:S04]  /*2290*/  VOTEU.ANY UP1, P0 ;  /* 0x0000000000ff7886 */ /* 0x000fc80000020100 */
[----:B------:R-:W-:Y:S02]  /*22a0*/  @UP0 UMOV UR6, UR6 ;  /* 0x0000000600060c82 */ /* 0x000fe40008000000 */
[----:B------:R3:W-:Y:S01]  /*22b0*/  @UP1 UTCBAR [UR6], URZ ;  /* 0x000000ff060013e9 */ /* 0x0007e200080000ff */
[----:B------:R-:W-:Y:S06]  /*22c0*/  BAR.SYNC.DEFER_BLOCKING 0x0 ;  /* 0x0000000000007b1d */ /* 0x000fec0000010000 */
[----:B------:R-:W4:Y:S02]  /*22d0*/  SYNCS.PHASECHK.TRANS64.TRYWAIT P0, [UR28+0x8020], R2 ;  /* 0x00802002ff0075a7 */ /* 0x000f24000800111c */
[----:B---34-:R-:W-:Y:S05]  /*22e0*/  @!P0 BRA `(.L_x_65) ;  /* 0x0000000800008947 */ /* 0x018fea0003800000 */
.L_x_81:
[----:B------:R-:W-:Y:S02]  /*22f0*/  UIADD3 UR9, UPT, UPT, UR9, 0x1, URZ ;  /* 0x0000000109097890 */ /* 0x000fe4000fffe0ff */
[----:B------:R-:W-:Y:S02]  /*2300*/  UIADD3 UR14, UPT, UPT, UR14, 0x20, URZ ;  /* 0x000000200e0e7890 */ /* 0x000fe4000fffe0ff */
[----:B------:R-:W-:-:S04]  /*2310*/  UISETP.NE.U32.AND UP0, UPT, UR9, 0x4, UPT ;  /* 0x000000040900788c */ /* 0x000fc8000bf05070 */
[----:B------:R-:W-:Y:S02]  /*2320*/  USEL UR5, URZ, 0x1, UP0 ;  /* 0x00000001ff057887 */ /* 0x000fe40008000000 */
[----:B------:R-:W-:Y:S02]  /*2330*/  USEL UR9, UR9, URZ, UP0 ;  /* 0x000000ff09097287 */ /* 0x000fe40008000000 */
[----:B--2---:R-:W-:Y:S02]  /*2340*/  UISETP.GE.AND UP0, UPT, UR14, UR29, UPT ;  /* 0x0000001d0e00728c */ /* 0x004fe4000bf06270 */
[----:B------:R-:W-:-:S07]  /*2350*/  ULOP3.LUT UR4, UR4, UR5, URZ, 0x3c, !UPT ;  /* 0x0000000504047292 */ /* 0x000fce000f8e3cff */
[----:B------:R-:W-:Y:S05]  /*2360*/  BRA.U !UP0, `(.L_x_66) ;  /* 0xfffffff908f07547 */ /* 0x000fea000b83ffff */
.L_x_59:
[----:B---34-:R-:W-:Y:S06]  /*2370*/  BAR.SYNC.DEFER_BLOCKING 0x0 ;  /* 0x0000000000007b1d */ /* 0x018fec0000010000 */
[----:B------:R-:W-:Y:S04]  /*2380*/  BSSY.RECONVERGENT B5, `(.L_x_67) ;  /* 0x0000004000057945 */ /* 0x000fe80003800200 */
[----:B------:R-:W-:Y:S05]  /*2390*/  @P3 BRA `(.L_x_68) ;  /* 0x0000000000083947 */ /* 0x000fea0003800000 */
[----:B------:R-:W2:Y:S02]  /*23a0*/  SYNCS.CCTL.IV [UR8+0x8000] ;  /* 0x00800000ff0079b1 */ /* 0x000ea40008000008 */
[----:B--2---:R-:W2:Y:S02]  /*23b0*/  SYNCS.CCTL.IV [UR8+0x8020] ;  /* 0x00802000ff0079b1 */ /* 0x004ea40008000008 */
.L_x_68:
[----:B------:R-:W-:Y:S05]  /*23c0*/  BSYNC.RECONVERGENT B5 ;  /* 0x0000000000057941 */ /* 0x000fea0003800200 */
.L_x_67:
[----:B--2---:R-:W-:Y:S06]  /*23d0*/  BAR.SYNC.DEFER_BLOCKING 0x0 ;  /* 0x0000000000007b1d */ /* 0x004fec0000010000 */
[----:B------:R-:W-:Y:S04]  /*23e0*/  BSSY.RECONVERGENT B5, `(.L_x_69) ;  /* 0x0000004000057945 */ /* 0x000fe80003800200 */
[----:B------:R-:W-:Y:S05]  /*23f0*/  @P3 BRA `(.L_x_70) ;  /* 0x0000000000083947 */ /* 0x000fea0003800000 */
[----:B------:R-:W2:Y:S02]  /*2400*/  SYNCS.CCTL.IV [UR8+0x8008] ;  /* 0x00800800ff0079b1 */ /* 0x000ea40008000008 */
[----:B--2---:R-:W2:Y:S02]  /*2410*/  SYNCS.CCTL.IV [UR8+0x8028] ;  /* 0x00802800ff0079b1 */ /* 0x004ea40008000008 */
.L_x_70:
[----:B------:R-:W-:Y:S05]  /*2420*/  BSYNC.RECONVERGENT B5 ;  /* 0x0000000000057941 */ /* 0x000fea0003800200 */
.L_x_69:
[----:B--2---:R-:W-:Y:S06]  /*2430*/  BAR.SYNC.DEFER_BLOCKING 0x0 ;  /* 0x0000000000007b1d */ /* 0x004fec0000010000 */
[----:B------:R-:W-:Y:S04]  /*2440*/  BSSY.RECONVERGENT B5, `(.L_x_71) ;  /* 0x0000004000057945 */ /* 0x000fe80003800200 */
[----:B------:R-:W-:Y:S05]  /*2450*/  @P3 BRA `(.L_x_72) ;  /* 0x0000000000083947 */ /* 0x000fea0003800000 */
[----:B------:R-:W2:Y:S02]  /*2460*/  SYNCS.CCTL.IV [UR8+0x8010] ;  /* 0x00801000ff0079b1 */ /* 0x000ea40008000008 */
[----:B--2---:R-:W2:Y:S02]  /*2470*/  SYNCS.CCTL.IV [UR8+0x8030] ;  /* 0x00803000ff0079b1 */ /* 0x004ea40008000008 */
.L_x_72:
[----:B------:R-:W-:Y:S05]  /*2480*/  BSYNC.RECONVERGENT B5 ;  /* 0x0000000000057941 */ /* 0x000fea0003800200 */
.L_x_71:
[----:B--2---:R-:W-:Y:S06]  /*2490*/  BAR.SYNC.DEFER_BLOCKING 0x0 ;  /* 0x0000000000007b1d */ /* 0x004fec0000010000 */
[----:B------:R-:W-:Y:S04]  /*24a0*/  BSSY.RECONVERGENT B5, `(.L_x_73) ;  /* 0x0000004000057945 */ /* 0x000fe80003800200 */
[----:B------:R-:W-:Y:S05]  /*24b0*/  @P3 BRA `(.L_x_74) ;  /* 0x0000000000083947 */ /* 0x000fea0003800000 */
[----:B------:R-:W2:Y:S02]  /*24c0*/  SYNCS.CCTL.IV [UR8+0x8018] ;  /* 0x00801800ff0079b1 */ /* 0x000ea40008000008 */
[----:B--2---:R-:W2:Y:S02]  /*24d0*/  SYNCS.CCTL.IV [UR8+0x8038] ;  /* 0x00803800ff0079b1 */ /* 0x004ea40008000008 */
.L_x_74:
[----:B------:R-:W-:Y:S05]  /*24e0*/  BSYNC.RECONVERGENT B5 ;  /* 0x0000000000057941 */ /* 0x000fea0003800200 */
.L_x_73:
[----:B------:R-:W-:Y:S01]  /*24f0*/  USHF.L.U32 UR4, UR22, 0x15, URZ ;  /* 0x0000001516047899 */ /* 0x000fe200080006ff */
[C---:B------:R-:W-:Y:S01]  /*2500*/  IMAD.SHL.U32 R2, R0.reuse, 0x40, RZ ;  /* 0x0000004000027824 */ /* 0x040fe200078e00ff */
[----:B------:R-:W-:Y:S01]  /*2510*/  USHF.L.U32 UR22, UR22, 0x3, URZ ;  /* 0x0000000316167899 */ /* 0x000fe200080006ff */
[C---:B------:R-:W-:Y:S01]  /*2520*/  IMAD.SHL.U32 R21, R0.reuse, 0x2, RZ ;  /* 0x0000000200157824 */ /* 0x040fe200078e00ff */
[----:B------:R-:W-:Y:S01]  /*2530*/  ULOP3.LUT UR4, UR4, 0x600000, URZ, 0xc0, !UPT ;  /* 0x0060000004047892 */ /* 0x000fe2000f8ec0ff */
[C---:B------:R-:W-:Y:S01]  /*2540*/  IMAD.SHL.U32 R3, R0.reuse, 0x10, RZ ;  /* 0x0000001000037824 */ /* 0x040fe200078e00ff */
[----:B------:R-:W-:Y:S01]  /*2550*/  ULOP3.LUT UR22, UR22, 0x20, URZ, 0xc0, !UPT ;  /* 0x0000002016167892 */ /* 0x000fe2000f8ec0ff */
[----:B------:R-:W-:Y:S01]  /*2560*/  SHF.R.U32.HI R22, RZ, 0x1, R0 ;  /* 0x00000001ff167819 */ /* 0x000fe20000011600 */
[----:B------:R-:W-:Y:S01]  /*2570*/  IMAD.SHL.U32 R0, R0, 0x80, RZ ;  /* 0x0000008000007824 */ /* 0x000fe200078e00ff */
[----:B------:R-:W-:Y:S01]  /*2580*/  LOP3.LUT R2, R2, 0x1800, RZ, 0xc0, !PT ;  /* 0x0000180002027812 */ /* 0x000fe200078ec0ff */
[----:B------:R-:W-:Y:S01]  /*2590*/  UIADD3 UR4, UPT, UPT, UR22, UR4, UR23 ;  /* 0x0000000416047290 */ /* 0x000fe2000fffe017 */
[----:B------:R-:W-:-:S02]  /*25a0*/  LOP3.LUT R21, R21, 0x20, RZ, 0xc0, !PT ;  /* 0x0000002015157812 */ /* 0x000fc400078ec0ff */
[----:B------:R-:W-:Y:S02]  /*25b0*/  ELECT P0, URZ, PT ;  /* 0x0000000000ff782f */ /* 0x000fe40003800000 */
[----:B------:R-:W-:Y:S01]  /*25c0*/  LOP3.LUT R2, R2, 0x70, R3, 0xf8, !PT ;  /* 0x0000007002027812 */ /* 0x000fe200078ef803 */
[----:B------:R-:W-:Y:S01]  /*25d0*/  UMOV UR9, UR19 ;  /* 0x0000001300097c82 */ /* 0x000fe20008000000 */
[----:B------:R-:W-:Y:S01]  /*25e0*/  LOP3.LUT R21, R21, 0x40, R22, 0xf8, !PT ;  /* 0x0000004015157812 */ /* 0x000fe200078ef816 */
[----:B------:R-:W-:Y:S01]  /*25f0*/  UMOV UR10, UR15 ;  /* 0x0000000f000a7c82 */ /* 0x000fe20008000000 */
[----:B------:R-:W-:Y:S01]  /*2600*/  ISETP.LT.U32.AND P0, PT, R20, 0x20, P0 ;  /* 0x000000201400780c */ /* 0x000fe20000701070 */
[----:B-----5:R-:W-:Y:S01]  /*2610*/  LDTM.16dp32bit_t0_t15.x16 R4, tmem[UR4] ;  /* 0x00000004000479ee */ /* 0x020fe20008a00000 */
[----:B------:R-:W3:Y:S01]  /*2620*/  LDTM.16dp32bit_t16_t31.x16 R4, tmem[UR4+0x10] ;  /* 0x00001004000479ee */ /* 0x000ee20008a20000 */
[----:B------:R-:W-:Y:S01]  /*2630*/  LOP3.LUT R21, R2, R21, RZ, 0x3c, !PT ;  /* 0x0000001502157212 */ /* 0x000fe200078e3cff */
[----:B------:R-:W-:-:S03]  /*2640*/  NOP ;  /* 0x0000000000007918 */ /* 0x000fc60000000000 */
[----:B------:R-:W-:-:S04]  /*2650*/  LOP3.LUT R0, R21, 0x780, R0, 0xf8, !PT ;  /* 0x0000078015007812 */ /* 0x000fc800078ef800 */
[----:B------:R-:W-:Y:S02]  /*2660*/  LOP3.LUT R2, R0, 0x10, RZ, 0x3c, !PT ;  /* 0x0000001000027812 */ /* 0x000fe400078e3cff */
[----:B---3--:R-:W-:Y:S01]  /*2670*/  VOTEU.ANY UP1, P0 ;  /* 0x0000000000ff7886 */ /* 0x008fe20000020100 */
[----:B------:R-:W-:Y:S01]  /*2680*/  VOTEU.ANY UP0, P0 ;  /* 0x0000000000ff7886 */ /* 0x000fe20000000100 */
[----:B------:R-:W-:Y:S02]  /*2690*/  F2FP.BF16.F32.PACK_AB R4, R5, R4 ;  /* 0x000000040504723e */ /* 0x000fe400000010ff */
[----:B------:R-:W-:Y:S02]  /*26a0*/  F2FP.BF16.F32.PACK_AB R5, R7, R6 ;  /* 0x000000060705723e */ /* 0x000fe400000010ff */
[----:B------:R-:W-:Y:S02]  /*26b0*/  F2FP.BF16.F32.PACK_AB R12, R13, R12 ;  /* 0x0000000c0d0c723e */ /* 0x000fe400000010ff */
[----:B------:R-:W-:-:S02]  /*26c0*/  F2FP.BF16.F32.PACK_AB R6, R9, R8 ;  /* 0x000000080906723e */ /* 0x000fc400000010ff */
[----:B------:R-:W-:Y:S02]  /*26d0*/  F2FP.BF16.F32.PACK_AB R7, R11, R10 ;  /* 0x0000000a0b07723e */ /* 0x000fe400000010ff */
[----:B------:R-:W-:Y:S02]  /*26e0*/  F2FP.BF16.F32.PACK_AB R13, R15, R14 ;  /* 0x0000000e0f0d723e */ /* 0x000fe400000010ff */
[----:B------:R-:W-:Y:S01]  /*26f0*/  F2FP.BF16.F32.PACK_AB R14, R17, R16 ;  /* 0x00000010110e723e */ /* 0x000fe200000010ff */
[----:B--2---:R2:W-:Y:S01]  /*2700*/  STS.128 [R0+UR8], R4 ;  /* 0x0000000400007988 */ /* 0x0045e20008000c08 */
[----:B------:R-:W-:-:S05]  /*2710*/  F2FP.BF16.F32.PACK_AB R15, R19, R18 ;  /* 0x00000012130f723e */ /* 0x000fca00000010ff */
[----:B------:R2:W-:Y:S01]  /*2720*/  STS.128 [R2+UR8], R12 ;  /* 0x0000000c02007988 */ /* 0x0005e20008000c08 */
[----:B------:R3:W-:Y:S06]  /*2730*/  MEMBAR.ALL.CTA ;  /* 0x0000000000007992 */ /* 0x0007ec0000008000 */
[----:B---3--:R-:W3:Y:S02]  /*2740*/  FENCE.VIEW.ASYNC.S ;  /* 0x00000000000073c6 */ /* 0x008ee40000000000 */
[----:B---3--:R-:W-:Y:S06]  /*2750*/  BAR.SYNC.DEFER_BLOCKING 0x0 ;  /* 0x0000000000007b1d */ /* 0x008fec0000010000 */
[----:B------:R2:W-:Y:S01]  /*2760*/  @UP1 UTMASTG.2D [UR8], [UR20] ;  /* 0x00000008140013b5 */ /* 0x0005e20008008000 */
[----:B------:R0:W-:Y:S01]  /*2770*/  UTMACMDFLUSH ;  /* 0x00000000000079b7 */ /* 0x0001e20000000000 */
[----:B------:R-:W-:-:S04]  /*2780*/  DEPBAR.LE SB0, 0x0 ;  /* 0x000080000000791a */ /* 0x000fc80000000000 */
[----:B------:R-:W-:Y:S08]  /*2790*/  BAR.SYNC.DEFER_BLOCKING 0x0 ;  /* 0x0000000000007b1d */ /* 0x000ff00000010000 */
[----:B------:R-:W-:Y:S06]  /*27a0*/  BAR.SYNC.DEFER_BLOCKING 0x0 ;  /* 0x0000000000007b1d */ /* 0x000fec0000010000 */
[----:B--2---:R-:W-:Y:S05]  /*27b0*/  @P2 BRA `(.L_x_75) ;  /* 0x0000000000a02947 */ /* 0x004fea0003800000 */
[----:B------:R-:W2:Y:S01]  /*27c0*/  S2UR UR5, SR_CgaCtaId ;  /* 0x00000000000579c3 */ /* 0x000ea20000008800 */
[----:B------:R-:W-:Y:S01]  /*27d0*/  NOP ;  /* 0x0000000000007918 */ /* 0x000fe20000000000 */
[----:B------:R-:W-:Y:S01]  /*27e0*/  UMOV UR4, 0x50 ;  /* 0x0000005000047882 */ /* 0x000fe20000000000 */
[----:B------:R-:W-:Y:S02]  /*27f0*/  IMAD.U32 R0, RZ, RZ, UR23 ;  /* 0x00000017ff007e24 */ /* 0x000fe4000f8e00ff */
[----:B------:R-:W-:Y:S02]  /*2800*/  IMAD.MOV.U32 R3, RZ, RZ, 0x3 ;  /* 0x00000003ff037424 */ /* 0x000fe400078e00ff */
[----:B------:R-:W-:Y:S01]  /*2810*/  IMAD.MOV.U32 R7, RZ, RZ, 0x1 ;  /* 0x00000001ff077424 */ /* 0x000fe200078e00ff */
[----:B------:R-:W-:-:S04]  /*2820*/  LOP3.LUT R0, R0, 0xffff, RZ, 0xc0, !PT ;  /* 0x0000ffff00007812 */ /* 0x000fc800078ec0ff */
[----:B------:R-:W-:-:S05]  /*2830*/  SHF.R.U32.HI R0, RZ, 0x5, R0 ;  /* 0x00000005ff007819 */ /* 0x000fca0000011600 */
[----:B------:R-:W-:Y:S01]  /*2840*/  VIADD R2, R0, 0x10 ;  /* 0x0000001000027836 */ /* 0x000fe20000000000 */
[----:B------:R-:W-:Y:S01]  /*2850*/  SHF.L.U32 R0, R3, R0, RZ ;  /* 0x0000000003007219 */ /* 0x000fe200000006ff */
[----:B--2---:R-:W-:-:S03]  /*2860*/  ULEA UR6, UR5, UR4, 0x18 ;  /* 0x0000000405067291 */ /* 0x004fc6000f8ec0ff */
[----:B------:R-:W-:-:S04]  /*2870*/  SHF.L.U32 R3, R7, R2, RZ ;  /* 0x0000000207037219 */ /* 0x000fc800000006ff */
[----:B------:R-:W-:Y:S02]  /*2880*/  LOP3.LUT R0, R3, R0, RZ, 0xfc, !PT ;  /* 0x0000000003007212 */ /* 0x000fe400078efcff */
[----:B------:R-:W2:Y:S02]  /*2890*/  LDS R5, [UR6] ;  /* 0x00000006ff057984 */ /* 0x000ea40008000800 */
[C---:B------:R-:W-:Y:S02]  /*28a0*/  LOP3.LUT R2, R0.reuse, 0xffff, RZ, 0xc0, !PT ;  /* 0x0000ffff00027812 */ /* 0x040fe400078ec0ff */
[----:B--2---:R-:W-:-:S04]  /*28b0*/  LOP3.LUT R3, R0, 0xffff, R5, 0x80, !PT ;  /* 0x0000ffff00037812 */ /* 0x004fc800078e8005 */
[----:B------:R-:W-:-:S13]  /*28c0*/  ISETP.NE.AND P0, PT, R3, R2, PT ;  /* 0x000000020300720c */ /* 0x000fda0003f05270 */
[----:B------:R-:W-:Y:S05]  /*28d0*/  @P0 BRA `(.L_x_76) ;  /* 0x0000000000500947 */ /* 0x000fea0003800000 */
[----:B------:R-:W-:Y:S02]  /*28e0*/  SHF.R.U32.HI R5, RZ, 0x10, R5 ;  /* 0x00000010ff057819 */ /* 0x000fe40000011605 */
[----:B------:R-:W-:-:S04]  /*28f0*/  SHF.R.U32.HI R2, RZ, 0x10, R0 ;  /* 0x00000010ff027819 */ /* 0x000fc80000011600 */
[----:B------:R-:W-:-:S04]  /*2900*/  LOP3.LUT R5, R5, R2, RZ, 0xc0, !PT ;  /* 0x0000000205057212 */ /* 0x000fc800078ec0ff */
[----:B------:R-:W-:-:S13]  /*2910*/  ISETP.NE.AND P0, PT, R5, R2, PT ;  /* 0x000000020500720c */ /* 0x000fda0003f05270 */
[----:B------:R-:W-:Y:S05]  /*2920*/  @P0 BRA `(.L_x_77) ;  /* 0x0000000000300947 */ /* 0x000fea0003800000 */
[----:B------:R-:W-:Y:S01]  /*2930*/  R2UR UR4, R0 ;  /* 0x00000000000472ca */ /* 0x000fe200000e0000 */
[----:B------:R-:W-:Y:S01]  /*2940*/  VOTEU.ANY UR5, UPT, PT ;  /* 0x0000000000057886 */ /* 0x000fe200038e0100 */
[----:B------:R-:W2:Y:S01]  /*2950*/  S2R R0, SR_LANEID ;  /* 0x0000000000007919 */ /* 0x000ea20000000000 */
[----:B------:R-:W-:-:S10]  /*2960*/  UFLO.U32 UR5, UR5 ;  /* 0x00000005000572bd */ /* 0x000fd400080e0000 */
[----:B------:R-:W-:-:S06]  /*2970*/  ULOP3.LUT UR4, URZ, UR4, URZ, 0x33, !UPT ;  /* 0x00000004ff047292 */ /* 0x000fcc000f8e33ff */
[----:B------:R-:W-:-:S04]  /*2980*/  IMAD.U32 R2, RZ, RZ, UR4 ;  /* 0x00000004ff027e24 */ /* 0x000fc8000f8e00ff */
[----:B------:R-:W3:Y:S02]  /*2990*/  REDUX UR7, R2 ;  /* 0x00000000020773c4 */ /* 0x000ee40000000000 */
[----:B------:R4:W-:Y:S01]  /*29a0*/  UTCATOMSWS.AND URZ, UR4 ;  /* 0x0000000400ff79e3 */ /* 0x0009e20008000000 */
[----:B--2---:R-:W-:Y:S01]  /*29b0*/  ISETP.EQ.U32.AND P0, PT, R0, UR5, PT ;  /* 0x0000000500007c0c */ /* 0x004fe2000bf02070 */
[----:B---3--:R-:W-:-:S12]  /*29c0*/  IMAD.U32 R0, RZ, RZ, UR7 ;  /* 0x00000007ff007e24 */ /* 0x008fd8000f8e00ff */
[----:B------:R4:W-:Y:S01]  /*29d0*/  @P0 ATOMS.AND RZ, [UR6], R0 ;  /* 0x00000000ffff098c */ /* 0x0009e2000a800006 */
[----:B------:R-:W-:Y:S05]  /*29e0*/  BRA `(.L_x_75) ;  /* 0x0000000000147947 */ /* 0x000fea0003800000 */
.L_x_77:
[----:B------:R-:W-:-:S07]  /*29f0*/  MOV R2, 0x2a10 ;  /* 0x00002a1000027802 */ /* 0x000fce0000000f00 */
[----:B-1----:R-:W-:Y:S05]  /*2a00*/  CALL.REL.NOINC `($__internal_0_$__cuda_sm10x_tcgen05_guardrail_trap_col_being_dealloced_not_returned_by_alloc) ;  /* 0x0000000000447944 */ /* 0x002fea0003c00000 */
[----:B------:R-:W-:Y:S05]  /*2a10*/  BRA `(.L_x_75) ;  /* 0x0000000000087947 */ /* 0x000fea0003800000 */
.L_x_76:
[----:B------:R-:W-:-:S07]  /*2a20*/  MOV R2, 0x2a40 ;  /* 0x00002a4000027802 */ /* 0x000fce0000000f00 */
[----:B-1----:R-:W-:Y:S05]  /*2a30*/  CALL.REL.NOINC `($__internal_2_$__cuda_sm10x_tcgen05_guardrail_trap_unallocated_columns_being_dealloced) ;  /* 0x0000000000507944 */ /* 0x002fea0003c00000 */
.L_x_75:
[----:B------:R-:W-:Y:S01]  /*2a40*/  NOP ;  /* 0x0000000000007918 */ /* 0x000fe20000000000 */
[----:B----4-:R-:W-:Y:S05]  /*2a50*/  EXIT ;  /* 0x000000000000794d */ /* 0x010fea0003800000 */
.L_x_60:
[----:B------:R-:W2:Y:S02]  /*2a60*/  SYNCS.PHASECHK.TRANS64.TRYWAIT P0, [UR8+0x8000], RZ ;  /* 0x008000ffff0075a7 */ /* 0x000ea40008001108 */
[----:B--2---:R-:W-:Y:S05]  /*2a70*/  @!P0 BRA `(.L_x_60) ;  /* 0xfffffffc00f88947 */ /* 0x004fea000383ffff */
[----:B------:R-:W-:Y:S05]  /*2a80*/  BRA `(.L_x_78) ;  /* 0xfffffff000947947 */ /* 0x000fea000383ffff */
.L_x_62:
[----:B------:R-:W2:Y:S02]  /*2a90*/  SYNCS.PHASECHK.TRANS64.TRYWAIT P1, [UR8+0x8020], RZ ;  /* 0x008020ffff0075a7 */ /* 0x000ea40008021108 */
[----:B--2---:R-:W-:Y:S05]  /*2aa0*/  @!P1 BRA `(.L_x_62) ;  /* 0xfffffffc00f89947 */ /* 0x004fea000383ffff */
[----:B------:R-:W-:Y:S05]  /*2ab0*/  BRA `(.L_x_79) ;  /* 0xfffffff400087947 */ /* 0x000fea000383ffff */
.L_x_63:
[----:B------:R-:W3:Y:S02]  /*2ac0*/  SYNCS.PHASECHK.TRANS64.TRYWAIT P0, [UR28+0x8000], R2 ;  /* 0x00800002ff0075a7 */ /* 0x000ee4000800111c */
[----:B---3--:R-:W-:Y:S05]  /*2ad0*/  @!P0 BRA `(.L_x_63) ;  /* 0xfffffffc00f88947 */ /* 0x008fea000383ffff */
[----:B------:R-:W-:Y:S05]  /*2ae0*/  BRA `(.L_x_80) ;  /* 0xfffffff400847947 */ /* 0x000fea000383ffff */
.L_x_65:
[----:B------:R-:W3:Y:S02]  /*2af0*/  SYNCS.PHASECHK.TRANS64.TRYWAIT P0, [UR28+0x8020], R2 ;  /* 0x00802002ff0075a7 */ /* 0x000ee4000800111c */
[----:B---3--:R-:W-:Y:S05]  /*2b00*/  @!P0 BRA `(.L_x_65) ;  /* 0xfffffffc00f88947 */ /* 0x008fea000383ffff */
[----:B------:R-:W-:Y:S05]  /*2b10*/  BRA `(.L_x_81) ;  /* 0xfffffff400f47947 */ /* 0x000fea000383ffff */
        .weak           $__internal_0_$__cuda_sm10x_tcgen05_guardrail_trap_col_being_dealloced_not_returned_by_alloc
        .type           $__internal_0_$__cuda_sm10x_tcgen05_guardrail_trap_col_being_dealloced_not_returned_by_alloc,@function
        .size           $__internal_0_$__cuda_sm10x_tcgen05_guardrail_trap_col_being_dealloced_not_returned_by_alloc,($__internal_1_$__cuda_sm10x_tcgen05_guardrail_trap_phase_invalid_during_alloc - $__internal_0_$__cuda_sm10x_tcgen05_guardrail_trap_col_being_dealloced_not_returned_by_alloc)
$__internal_0_$__cuda_sm10x_tcgen05_guardrail_trap_col_being_dealloced_not_returned_by_alloc:
[----:B------:R-:W-:Y:S05]  /*2b20*/  BPT.TRAP 0x1 ;  /* 0x000000040000795c */ /* 0x000fea0000300000 */
[----:B------:R-:W-:-:S04]  /*2b30*/  IMAD.MOV.U32 R3, RZ, RZ, 0x0 ;  /* 0x00000000ff037424 */ /* 0x000fc800078e00ff */
[----:B------:R-:W-:Y:S05]  /*2b40*/  RET.REL.NODEC R2 `(gluon_tcgen05) ;  /* 0xffffffd4022c7950 */ /* 0x000fea0003c3ffff */
        .weak           $__internal_1_$__cuda_sm10x_tcgen05_guardrail_trap_phase_invalid_during_alloc
        .type           $__internal_1_$__cuda_sm10x_tcgen05_guardrail_trap_phase_invalid_during_alloc,@function
        .size           $__internal_1_$__cuda_sm10x_tcgen05_guardrail_trap_phase_invalid_during_alloc,($__internal_2_$__cuda_sm10x_tcgen05_guardrail_trap_unallocated_columns_being_dealloced - $__internal_1_$__cuda_sm10x_tcgen05_guardrail_trap_phase_invalid_during_alloc)
$__internal_1_$__cuda_sm10x_tcgen05_guardrail_trap_phase_invalid_during_alloc:
[----:B------:R-:W-:Y:S05]  /*2b50*/  BPT.TRAP 0x1 ;  /* 0x000000040000795c */ /* 0x000fea0000300000 */
[----:B------:R-:W-:-:S04]  /*2b60*/  IMAD.MOV.U32 R3, RZ, RZ, 0x0 ;  /* 0x00000000ff037424 */ /* 0x000fc800078e00ff */
[----:B------:R-:W-:Y:S05]  /*2b70*/  RET.REL.NODEC R2 `(gluon_tcgen05) ;  /* 0xffffffd402207950 */ /* 0x000fea0003c3ffff */
        .weak           $__internal_2_$__cuda_sm10x_tcgen05_guardrail_trap_unallocated_columns_being_dealloced
        .type           $__internal_2_$__cuda_sm10x_tcgen05_guardrail_trap_unallocated_columns_being_dealloced,@function
        .size           $__internal_2_$__cuda_sm10x_tcgen05_guardrail_trap_unallocated_columns_being_dealloced,(.L_x_85 - $__internal_2_$__cuda_sm10x_tcgen05_guardrail_trap_unallocated_columns_being_dealloced)
$__internal_2_$__cuda_sm10x_tcgen05_guardrail_trap_unallocated_columns_being_dealloced:
[----:B------:R-:W-:Y:S05]  /*2b80*/  BPT.TRAP 0x1 ;  /* 0x000000040000795c */ /* 0x000fea0000300000 */
[----:B------:R-:W-:-:S04]  /*2b90*/  IMAD.MOV.U32 R3, RZ, RZ, 0x0 ;  /* 0x00000000ff037424 */ /* 0x000fc800078e00ff */
[----:B------:R-:W-:Y:S05]  /*2ba0*/  RET.REL.NODEC R2 `(gluon_tcgen05) ;  /* 0xffffffd402147950 */ /* 0x000fea0003c3ffff */
.L_x_82:
[----:B------:R-:W-:-:S00]  /*2bb0*/  BRA `(.L_x_82) ;  /* 0xfffffffc00fc7947 */ /* 0x000fc0000383ffff */
[----:B------:R-:W-:-:S00]  /*2bc0*/  NOP ;  /* 0x0000000000007918 */ /* 0x000fc00000000000 */
        /* <DEDUP_REMOVED lines=11> */
.L_x_85:


//--------------------- .nv.shared.gluon_tcgen05  --------------------------
	.section	.nv.shared.gluon_tcgen05,"aw",@nobits
	.sectionflags	@""
	.align	16
	.zero		1024


//--------------------- .nv.shared.reserved.0     --------------------------
	.section	.nv.shared.reserved.0,"aw",@nobits
	.align	8
	.weak		__nv_reservedSMEM_offset_0_alias
	.size		__nv_reservedSMEM_offset_0_alias, 0, 64
	.other		__nv_reservedSMEM_offset_0_alias,@"STO_CUDA_RESERVED_SHARED STV_DEFAULT"
__nv_reservedSMEM_offset_0_alias:
	.zero		0
.nv.shared.reserved.0:
	.zero		64
	.weak		__nv_reservedSMEM_allocation_phase
	.type		__nv_reservedSMEM_allocation_phase,@object
	.size		__nv_reservedSMEM_allocation_phase,(.L_0 - __nv_reservedSMEM_allocation_phase)
__nv_reservedSMEM_allocation_phase:
	.zero		1
.L_0:
	.zero		7
	.weak		__nv_reservedSMEM_devtool_atexit_pc
	.type		__nv_reservedSMEM_devtool_atexit_pc,@object
	.size		__nv_reservedSMEM_devtool_atexit_pc,(__nv_reservedSMEM_allocation_mask - __nv_reservedSMEM_devtool_atexit_pc)
__nv_reservedSMEM_devtool_atexit_pc:
	.zero		8
	.weak		__nv_reservedSMEM_allocation_mask
	.type		__nv_reservedSMEM_allocation_mask,@object
	.size		__nv_reservedSMEM_allocation_mask,(.L_2 - __nv_reservedSMEM_allocation_mask)
__nv_reservedSMEM_allocation_mask:
	.zero		4
.L_2:


//--------------------- .nv.constant0.gluon_tcgen05 --------------------------
	.section	.nv.constant0.gluon_tcgen05,"a",@progbits
	.sectionflags	@""
	.align	4
.nv.constant0.gluon_tcgen05:
	.zero		976


//--------------------- SYMBOLS --------------------------

	.type		.nv.reservedSmem.offset0,@object
	.size		.nv.reservedSmem.offset0,0x4
	.type		.nv.reservedSmem.cap,@object
	.size		.nv.reservedSmem.cap,0x4
